	.target	sm_100a

	.elftype	@"ET_EXEC"


//--------------------- .note.nv.tkinfo           --------------------------
	.section	.note.nv.tkinfo,"",@"SHT_NOTE"
	.sectionflags	@"SHF_NOTE_NV_TKINFO"
	.tkinfo
        /*0018*/ 	.word	0x00000002
        /*0030*/ 	.string	""
        /*0030*/ 	.string	"ptxas"
        /*0030*/ 	.string	"Cuda compilation tools, release 13.0, V13.0.88"
        /*0030*/ 	.string	"Build cuda_13.0.r13.0/compiler.36424714_0"
        /*0030*/ 	.string	"-arch sm_100a -m 64 "



//--------------------- .note.nv.cuinfo           --------------------------
	.section	.note.nv.cuinfo,"",@"SHT_NOTE"
	.sectionflags	@"SHF_NOTE_NV_CUINFO"
        /*0018*/ 	.short	0x0002
        /*001a*/ 	.short	0x0064
        /*001c*/ 	.short	0x0082
	.zero		2


//--------------------- .nv.info                  --------------------------
	.section	.nv.info,"",@"SHT_CUDA_INFO"
	.align	4


	//----- nvinfo : EIATTR_REGCOUNT
	.align		4
        /*0000*/ 	.byte	0x04, 0x2f
        /*0002*/ 	.short	(.L_19 - .L_18)
	.align		4
.L_18:
        /*0004*/ 	.word	index@(_ZN7cutlass13device_kernelINS_4gemm6kernel13GemmUniversalIN4cute5tupleIJiiiiEEENS1_10collective13CollectiveMmaINS1_35MainloopSm100TmaUmmaWarpSpecializedILi8ELi2ELi4ENS5_IJNS4_1CILi2EEESB_NSA_ILi1EEEEEEEENS5_IJNSA_ILi64EEENSA_ILi128EEESG_EEEaNS5_IJlSC_lEEEaSI_NS4_8TiledMMAINS4_8MMA_AtomIJNS4_15SM100_MMA_S8_SSIaaiLi64ELi128ELNS4_4UMMA5MajorE0ELSN_0ELNSM_8SaturateE0EEEEEENS4_6LayoutINS5_IJSC_SC_SC_EEENS5_IJNSA_ILi0EEEST_ST_EEEEENS5_IJNS4_10UnderscoreESW_SW_EEEEENS4_23SM90_TMA_LOAD_MULTICASTENS4_14ComposedLayoutINS4_7SwizzleILi3ELi4ELi3EEENS4_18smem_ptr_flag_bitsILi8EEENSR_INS5_IJNSA_ILi8EEESG_EEENS5_IJSG_SC_EEEEEEEvNS4_8identityESZ_S19_vS1A_EENS_8epilogue10collective18CollectiveEpilogueINS1C_23Sm100TmaWarpSpecializedILi2ELi2ELi32ELb0ELb0EEEJSH_NS5_IJNSR_ISF_SC_EES1H_EEEaSI_aSI_NS1C_6fusion15FusionCallbacksIS1G_NS1J_17LinearCombinationIaiaiLNS_15FloatRoundStyleE2EEESH_S1I_JEEENS4_5SM1004TMEM4LOAD26SM100_TMEM_LOAD_16dp32b32xENS4_13SM90_TMA_LOADENS10_INS11_ILi2ELi4ELi3EEES14_NSR_INS5_IJS15_SF_EEENS5_IJSF_SC_EEEEEEENS4_39AutoVectorizingCopyWithAssumedAlignmentILi128EEENS4_14SM90_TMA_STOREES1Y_S20_S20_EEEvvEEEEvNT_6ParamsE)
        /*0008*/ 	.word	0x0000005a


	//----- nvinfo : EIATTR_FRAME_SIZE
	.align		4
.L_19:
        /*000c*/ 	.byte	0x04, 0x11
        /*000e*/ 	.short	(.L_21 - .L_20)
	.align		4
.L_20:
        /*0010*/ 	.word	index@($__internal_2_$__cuda_sm10x_tcgen05_guardrail_trap_unallocated_columns_being_dealloced)
        /*0014*/ 	.word	0x00000000


	//----- nvinfo : EIATTR_FRAME_SIZE
	.align		4
.L_21:
        /*0018*/ 	.byte	0x04, 0x11
        /*001a*/ 	.short	(.L_23 - .L_22)
	.align		4
.L_22:
        /*001c*/ 	.word	index@($__internal_1_$__cuda_sm10x_tcgen05_guardrail_trap_phase_invalid_during_alloc)
        /*0020*/ 	.word	0x00000000


	//----- nvinfo : EIATTR_FRAME_SIZE
	.align		4
.L_23:
        /*0024*/ 	.byte	0x04, 0x11
        /*0026*/ 	.short	(.L_25 - .L_24)
	.align		4
.L_24:
        /*0028*/ 	.word	index@($__internal_0_$__cuda_sm10x_tcgen05_guardrail_trap_col_being_dealloced_not_returned_by_alloc)
        /*002c*/ 	.word	0x00000000


	//----- nvinfo : EIATTR_FRAME_SIZE
	.align		4
.L_25:
        /*0030*/ 	.byte	0x04, 0x11
        /*0032*/ 	.short	(.L_27 - .L_26)
	.align		4
.L_26:
        /*0034*/ 	.word	index@(_ZN7cutlass13device_kernelINS_4gemm6kernel13GemmUniversalIN4cute5tupleIJiiiiEEENS1_10collective13CollectiveMmaINS1_35MainloopSm100TmaUmmaWarpSpecializedILi8ELi2ELi4ENS5_IJNS4_1CILi2EEESB_NSA_ILi1EEEEEEEENS5_IJNSA_ILi64EEENSA_ILi128EEESG_EEEaNS5_IJlSC_lEEEaSI_NS4_8TiledMMAINS4_8MMA_AtomIJNS4_15SM100_MMA_S8_SSIaaiLi64ELi128ELNS4_4UMMA5MajorE0ELSN_0ELNSM_8SaturateE0EEEEEENS4_6LayoutINS5_IJSC_SC_SC_EEENS5_IJNSA_ILi0EEEST_ST_EEEEENS5_IJNS4_10UnderscoreESW_SW_EEEEENS4_23SM90_TMA_LOAD_MULTICASTENS4_14ComposedLayoutINS4_7SwizzleILi3ELi4ELi3EEENS4_18smem_ptr_flag_bitsILi8EEENSR_INS5_IJNSA_ILi8EEESG_EEENS5_IJSG_SC_EEEEEEEvNS4_8identityESZ_S19_vS1A_EENS_8epilogue10collective18CollectiveEpilogueINS1C_23Sm100TmaWarpSpecializedILi2ELi2ELi32ELb0ELb0EEEJSH_NS5_IJNSR_ISF_SC_EES1H_EEEaSI_aSI_NS1C_6fusion15FusionCallbacksIS1G_NS1J_17LinearCombinationIaiaiLNS_15FloatRoundStyleE2EEESH_S1I_JEEENS4_5SM1004TMEM4LOAD26SM100_TMEM_LOAD_16dp32b32xENS4_13SM90_TMA_LOADENS10_INS11_ILi2ELi4ELi3EEES14_NSR_INS5_IJS15_SF_EEENS5_IJSF_SC_EEEEEEENS4_39AutoVectorizingCopyWithAssumedAlignmentILi128EEENS4_14SM90_TMA_STOREES1Y_S20_S20_EEEvvEEEEvNT_6ParamsE)
        /*0038*/ 	.word	0x00000000


	//----- nvinfo : EIATTR_MIN_STACK_SIZE
	.align		4
.L_27:
        /*003c*/ 	.byte	0x04, 0x12
        /*003e*/ 	.short	(.L_29 - .L_28)
	.align		4
.L_28:
        /*0040*/ 	.word	index@(_ZN7cutlass13device_kernelINS_4gemm6kernel13GemmUniversalIN4cute5tupleIJiiiiEEENS1_10collective13CollectiveMmaINS1_35MainloopSm100TmaUmmaWarpSpecializedILi8ELi2ELi4ENS5_IJNS4_1CILi2EEESB_NSA_ILi1EEEEEEEENS5_IJNSA_ILi64EEENSA_ILi128EEESG_EEEaNS5_IJlSC_lEEEaSI_NS4_8TiledMMAINS4_8MMA_AtomIJNS4_15SM100_MMA_S8_SSIaaiLi64ELi128ELNS4_4UMMA5MajorE0ELSN_0ELNSM_8SaturateE0EEEEEENS4_6LayoutINS5_IJSC_SC_SC_EEENS5_IJNSA_ILi0EEEST_ST_EEEEENS5_IJNS4_10UnderscoreESW_SW_EEEEENS4_23SM90_TMA_LOAD_MULTICASTENS4_14ComposedLayoutINS4_7SwizzleILi3ELi4ELi3EEENS4_18smem_ptr_flag_bitsILi8EEENSR_INS5_IJNSA_ILi8EEESG_EEENS5_IJSG_SC_EEEEEEEvNS4_8identityESZ_S19_vS1A_EENS_8epilogue10collective18CollectiveEpilogueINS1C_23Sm100TmaWarpSpecializedILi2ELi2ELi32ELb0ELb0EEEJSH_NS5_IJNSR_ISF_SC_EES1H_EEEaSI_aSI_NS1C_6fusion15FusionCallbacksIS1G_NS1J_17LinearCombinationIaiaiLNS_15FloatRoundStyleE2EEESH_S1I_JEEENS4_5SM1004TMEM4LOAD26SM100_TMEM_LOAD_16dp32b32xENS4_13SM90_TMA_LOADENS10_INS11_ILi2ELi4ELi3EEES14_NSR_INS5_IJS15_SF_EEENS5_IJSF_SC_EEEEEEENS4_39AutoVectorizingCopyWithAssumedAlignmentILi128EEENS4_14SM90_TMA_STOREES1Y_S20_S20_EEEvvEEEEvNT_6ParamsE)
        /*0044*/ 	.word	0x00000000
.L_29:


//--------------------- .nv.compat                --------------------------
	.section	.nv.compat,"",@"SHT_CUDA_COMPAT_INFO"
	.align	4
        /*0000*/ 	.byte	0x02, 0x09, 0x01, 0x00, 0x02, 0x02, 0x03, 0x00, 0x02, 0x05, 0x06, 0x00, 0x03, 0x07, 0x01, 0x01
        /*0010*/ 	.byte	0x02, 0x03, 0x01, 0x00, 0x02, 0x06, 0x01, 0x00, 0x04, 0x0b, 0x08, 0x00, 0x01, 0x00, 0x00, 0x00
        /*0020*/ 	.byte	0x00, 0x00, 0x00, 0x00


//--------------------- .nv.info._ZN7cutlass13device_kernelINS_4gemm6kernel13GemmUniversalIN4cute5tupleIJiiiiEEENS1_10collective13CollectiveMmaINS1_35MainloopSm100TmaUmmaWarpSpecializedILi8ELi2ELi4ENS5_IJNS4_1CILi2EEESB_NSA_ILi1EEEEEEEENS5_IJNSA_ILi64EEENSA_ILi128EEESG_EEEaNS5_IJlSC_lEEEaSI_NS4_8TiledMMAINS4_8MMA_AtomIJNS4_15SM100_MMA_S8_SSIaaiLi64ELi128ELNS4_4UMMA5MajorE0ELSN_0ELNSM_8SaturateE0EEEEEENS4_6LayoutINS5_IJSC_SC_SC_EEENS5_IJNSA_ILi0EEEST_ST_EEEEENS5_IJNS4_10UnderscoreESW_SW_EEEEENS4_23SM90_TMA_LOAD_MULTICASTENS4_14ComposedLayoutINS4_7SwizzleILi3ELi4ELi3EEENS4_18smem_ptr_flag_bitsILi8EEENSR_INS5_IJNSA_ILi8EEESG_EEENS5_IJSG_SC_EEEEEEEvNS4_8identityESZ_S19_vS1A_EENS_8epilogue10collective18CollectiveEpilogueINS1C_23Sm100TmaWarpSpecializedILi2ELi2ELi32ELb0ELb0EEEJSH_NS5_IJNSR_ISF_SC_EES1H_EEEaSI_aSI_NS1C_6fusion15FusionCallbacksIS1G_NS1J_17LinearCombinationIaiaiLNS_15FloatRoundStyleE2EEESH_S1I_JEEENS4_5SM1004TMEM4LOAD26SM100_TMEM_LOAD_16dp32b32xENS4_13SM90_TMA_LOADENS10_INS11_ILi2ELi4ELi3EEES14_NSR_INS5_IJS15_SF_EEENS5_IJSF_SC_EEEEEEENS4_39AutoVectorizingCopyWithAssumedAlignmentILi128EEENS4_14SM90_TMA_STOREES1Y_S20_S20_EEEvvEEEEvNT_6ParamsE --------------------------
	.section	.nv.info._ZN7cutlass13device_kernelINS_4gemm6kernel13GemmUniversalIN4cute5tupleIJiiiiEEENS1_10collective13CollectiveMmaINS1_35MainloopSm100TmaUmmaWarpSpecializedILi8ELi2ELi4ENS5_IJNS4_1CILi2EEESB_NSA_ILi1EEEEEEEENS5_IJNSA_ILi64EEENSA_ILi128EEESG_EEEaNS5_IJlSC_lEEEaSI_NS4_8TiledMMAINS4_8MMA_AtomIJNS4_15SM100_MMA_S8_SSIaaiLi64ELi128ELNS4_4UMMA5MajorE0ELSN_0ELNSM_8SaturateE0EEEEEENS4_6LayoutINS5_IJSC_SC_SC_EEENS5_IJNSA_ILi0EEEST_ST_EEEEENS5_IJNS4_10UnderscoreESW_SW_EEEEENS4_23SM90_TMA_LOAD_MULTICASTENS4_14ComposedLayoutINS4_7SwizzleILi3ELi4ELi3EEENS4_18smem_ptr_flag_bitsILi8EEENSR_INS5_IJNSA_ILi8EEESG_EEENS5_IJSG_SC_EEEEEEEvNS4_8identityESZ_S19_vS1A_EENS_8epilogue10collective18CollectiveEpilogueINS1C_23Sm100TmaWarpSpecializedILi2ELi2ELi32ELb0ELb0EEEJSH_NS5_IJNSR_ISF_SC_EES1H_EEEaSI_aSI_NS1C_6fusion15FusionCallbacksIS1G_NS1J_17LinearCombinationIaiaiLNS_15FloatRoundStyleE2EEESH_S1I_JEEENS4_5SM1004TMEM4LOAD26SM100_TMEM_LOAD_16dp32b32xENS4_13SM90_TMA_LOADENS10_INS11_ILi2ELi4ELi3EEES14_NSR_INS5_IJS15_SF_EEENS5_IJSF_SC_EEEEEEENS4_39AutoVectorizingCopyWithAssumedAlignmentILi128EEENS4_14SM90_TMA_STOREES1Y_S20_S20_EEEvvEEEEvNT_6ParamsE,"",@"SHT_CUDA_INFO"
	.sectionflags	@""
	.align	4


	//----- nvinfo : EIATTR_CUDA_API_VERSION
	.align		4
        /*0000*/ 	.byte	0x04, 0x37
        /*0002*/ 	.short	(.L_31 - .L_30)
.L_30:
        /*0004*/ 	.word	0x00000082


	//----- nvinfo : EIATTR_KPARAM_INFO
	.align		4
.L_31:
        /*0008*/ 	.byte	0x04, 0x17
        /*000a*/ 	.short	(.L_33 - .L_32)
.L_32:
        /*000c*/ 	.word	0x00000000
        /*0010*/ 	.short	0x0000
        /*0012*/ 	.short	0x0000
        /*0014*/ 	.byte	0x00, 0xf0, 0x01, 0x20


	//----- nvinfo : EIATTR_AT_ENTRY_FRAGMENTS
	.align		4
.L_33:
        /*0018*/ 	.byte	0x04, 0x4f
        /*001a*/ 	.short	(.L_35 - .L_34)


	//   ....[0]....
.L_34:
        /*001c*/ 	.word	0x00000006


	//----- nvinfo : EIATTR_RESERVED_SMEM_USED
	.align		4
.L_35:
        /*0020*/ 	.byte	0x01, 0x41
	.zero		2


	//----- nvinfo : EIATTR_SPARSE_MMA_MASK
	.align		4
        /*0024*/ 	.byte	0x03, 0x50
        /*0026*/ 	.short	0x0000


	//----- nvinfo : EIATTR_TCGEN05_1CTA_USED
	.align		4
        /*0028*/ 	.byte	0x01, 0x51
	.zero		2


	//----- nvinfo : EIATTR_MAXREG_COUNT
	.align		4
        /*002c*/ 	.byte	0x03, 0x1b
        /*002e*/ 	.short	0x00ff


	//----- nvinfo : EIATTR_NUM_BARRIERS
	.align		4
        /*0030*/ 	.byte	0x02, 0x4c
        /*0032*/ 	.byte	0x07
	.zero		1


	//----- nvinfo : EIATTR_EXTERNS
	.align		4
        /*0034*/ 	.byte	0x04, 0x0f
        /*0036*/ 	.short	(.L_37 - .L_36)


	//   ....[0]....
	.align		4
.L_36:
        /*0038*/ 	.word	index@(__assertfail)


	//----- nvinfo : EIATTR_MERCURY_ISA_VERSION
	.align		4
.L_37:
        /*003c*/ 	.byte	0x03, 0x5f
        /*003e*/ 	.short	0x0101


	//----- nvinfo : EIATTR_INT_WARP_WIDE_INSTR_OFFSETS
	.align		4
        /*0040*/ 	.byte	0x04, 0x31
        /*0042*/ 	.short	(.L_39 - .L_38)


	//   ....[0]....
.L_38:
        /*0044*/ 	.word	0x000040f0


	//   ....[1]....
        /*0048*/ 	.word	0x00004120


	//   ....[2]....
        /*004c*/ 	.word	0x00004140


	//   ....[3]....
        /*0050*/ 	.word	0x00004c60


	//   ....[4]....
        /*0054*/ 	.word	0x00004cd0


	//   ....[5]....
        /*0058*/ 	.word	0x00004db0


	//   ....[6]....
        /*005c*/ 	.word	0x00004e60


	//----- nvinfo : EIATTR_COOP_GROUP_MASK_REGIDS
	.align		4
.L_39:
        /*0060*/ 	.byte	0x04, 0x29
        /*0062*/ 	.short	(.L_41 - .L_40)


	//   ....[0]....
.L_40:
        /*0064*/ 	.word	0xffffffff


	//   ....[1]....
        /*0068*/ 	.word	0xffffffff


	//   ....[2]....
        /*006c*/ 	.word	0xffffffff


	//   ....[3]....
        /*0070*/ 	.word	0xffffffff


	//   ....[4]....
        /*0074*/ 	.word	0xffffffff


	//   ....[5]....
        /*0078*/ 	.word	0xffffffff


	//   ....[6]....
        /*007c*/ 	.word	0xffffffff


	//   ....[7]....
        /*0080*/ 	.word	0xffffffff


	//   ....[8]....
        /*0084*/ 	.word	0xffffffff


	//   ....[9]....
        /*0088*/ 	.word	0xffffffff


	//   ....[10]....
        /*008c*/ 	.word	0xffffffff


	//   ....[11]....
        /*0090*/ 	.word	0xffffffff


	//   ....[12]....
        /*0094*/ 	.word	0xffffffff


	//   ....[13]....
        /*0098*/ 	.word	0xffffffff


	//----- nvinfo : EIATTR_COOP_GROUP_INSTR_OFFSETS
	.align		4
.L_41:
        /*009c*/ 	.byte	0x04, 0x28
        /*009e*/ 	.short	(.L_43 - .L_42)


	//   ....[0]....
.L_42:
        /*00a0*/ 	.word	0x00000080


	//   ....[1]....
        /*00a4*/ 	.word	0x000004f0


	//   ....[2]....
        /*00a8*/ 	.word	0x00000750


	//   ....[3]....
        /*00ac*/ 	.word	0x000008b0


	//   ....[4]....
        /*00b0*/ 	.word	0x000009b0


	//   ....[5]....
        /*00b4*/ 	.word	0x00000b20


	//   ....[6]....
        /*00b8*/ 	.word	0x00000cc0


	//   ....[7]....
        /*00bc*/ 	.word	0x00000e70


	//   ....[8]....
        /*00c0*/ 	.word	0x000021f0


	//   ....[9]....
        /*00c4*/ 	.word	0x000032e0


	//   ....[10]....
        /*00c8*/ 	.word	0x000034f0


	//   ....[11]....
        /*00cc*/ 	.word	0x00003520


	//   ....[12]....
        /*00d0*/ 	.word	0x00003fd0


	//   ....[13]....
        /*00d4*/ 	.word	0x00004200


	//----- nvinfo : EIATTR_VRC_CTA_INIT_COUNT
	.align		4
.L_43:
        /*00d8*/ 	.byte	0x02, 0x4a
        /*00da*/ 	.byte	0x80
	.zero		1


	//----- nvinfo : EIATTR_SYSCALL_OFFSETS
	.align		4
        /*00dc*/ 	.byte	0x04, 0x46
        /*00de*/ 	.short	(.L_45 - .L_44)


	//   ....[0]....
.L_44:
        /*00e0*/ 	.word	0x00005a60


	//   ....[1]....
        /*00e4*/ 	.word	0x00005ba0


	//   ....[2]....
        /*00e8*/ 	.word	0x000063d0


	//   ....[3]....
        /*00ec*/ 	.word	0x00007170


	//----- nvinfo : EIATTR_MBARRIER_INSTR_OFFSETS
	.align		4
.L_45:
        /*00f0*/ 	.byte	0x04, 0x39
        /*00f2*/ 	.short	(.L_47 - .L_46)


	//   ....[0]....
.L_46:
        /*00f4*/ 	.word	0x00000630
        /*00f8*/ 	.word	0x000000ff
        /*00fc*/ 	.word	0x00000000
        /*0100*/ 	.short	0x0100
        /*0102*/ 	.byte	0x04
	.zero		1


	//   ....[1]....
        /*0104*/ 	.word	0x00000640
        /*0108*/ 	.word	0x000000ff
        /*010c*/ 	.word	0x00000040
        /*0110*/ 	.short	0x0100
        /*0112*/ 	.byte	0x04
	.zero		1


	//   ....[2]....
        /*0114*/ 	.word	0x00000650
        /*0118*/ 	.word	0x000000ff
        /*011c*/ 	.word	0x00000008
        /*0120*/ 	.short	0x0100
        /*0122*/ 	.byte	0x04
	.zero		1


	//   ....[3]....
        /*0124*/ 	.word	0x00000660
        /*0128*/ 	.word	0x000000ff
        /*012c*/ 	.word	0x00000048
        /*0130*/ 	.short	0x0100
        /*0132*/ 	.byte	0x04
	.zero		1


	//   ....[4]....
        /*0134*/ 	.word	0x00000670
        /*0138*/ 	.word	0x000000ff
        /*013c*/ 	.word	0x00000010
        /*0140*/ 	.short	0x0100
        /*0142*/ 	.byte	0x04
	.zero		1


	//   ....[5]....
        /*0144*/ 	.word	0x00000680
        /*0148*/ 	.word	0x000000ff
        /*014c*/ 	.word	0x00000050
        /*0150*/ 	.short	0x0100
        /*0152*/ 	.byte	0x04
	.zero		1


	//   ....[6]....
        /*0154*/ 	.word	0x00000690
        /*0158*/ 	.word	0x000000ff
        /*015c*/ 	.word	0x00000018
        /*0160*/ 	.short	0x0100
        /*0162*/ 	.byte	0x04
	.zero		1


	//   ....[7]....
        /*0164*/ 	.word	0x000006a0
        /*0168*/ 	.word	0x000000ff
        /*016c*/ 	.word	0x00000058
        /*0170*/ 	.short	0x0100
        /*0172*/ 	.byte	0x04
	.zero		1


	//   ....[8]....
        /*0174*/ 	.word	0x000006b0
        /*0178*/ 	.word	0x000000ff
        /*017c*/ 	.word	0x00000020
        /*0180*/ 	.short	0x0100
        /*0182*/ 	.byte	0x04
	.zero		1


	//   ....[9]....
        /*0184*/ 	.word	0x000006c0
        /*0188*/ 	.word	0x000000ff
        /*018c*/ 	.word	0x00000060
        /*0190*/ 	.short	0x0100
        /*0192*/ 	.byte	0x04
	.zero		1


	//   ....[10]....
        /*0194*/ 	.word	0x000006d0
        /*0198*/ 	.word	0x000000ff
        /*019c*/ 	.word	0x00000028
        /*01a0*/ 	.short	0x0100
        /*01a2*/ 	.byte	0x04
	.zero		1


	//   ....[11]....
        /*01a4*/ 	.word	0x000006e0
        /*01a8*/ 	.word	0x000000ff
        /*01ac*/ 	.word	0x00000068
        /*01b0*/ 	.short	0x0100
        /*01b2*/ 	.byte	0x04
	.zero		1


	//   ....[12]....
        /*01b4*/ 	.word	0x000006f0
        /*01b8*/ 	.word	0x000000ff
        /*01bc*/ 	.word	0x00000030
        /*01c0*/ 	.short	0x0100
        /*01c2*/ 	.byte	0x04
	.zero		1


	//   ....[13]....
        /*01c4*/ 	.word	0x00000700
        /*01c8*/ 	.word	0x000000ff
        /*01cc*/ 	.word	0x00000070
        /*01d0*/ 	.short	0x0100
        /*01d2*/ 	.byte	0x04
	.zero		1


	//   ....[14]....
        /*01d4*/ 	.word	0x00000710
        /*01d8*/ 	.word	0x000000ff
        /*01dc*/ 	.word	0x00000038
        /*01e0*/ 	.short	0x0100
        /*01e2*/ 	.byte	0x04
	.zero		1


	//   ....[15]....
        /*01e4*/ 	.word	0x00000720
        /*01e8*/ 	.word	0x000000ff
        /*01ec*/ 	.word	0x00000078
        /*01f0*/ 	.short	0x0100
        /*01f2*/ 	.byte	0x04
	.zero		1


	//   ....[16]....
        /*01f4*/ 	.word	0x00000860
        /*01f8*/ 	.word	0x000000ff
        /*01fc*/ 	.word	0x00000080
        /*0200*/ 	.short	0x0100
        /*0202*/ 	.byte	0x04
	.zero		1


	//   ....[17]....
        /*0204*/ 	.word	0x00000870
        /*0208*/ 	.word	0x000000ff
        /*020c*/ 	.word	0x00000090
        /*0210*/ 	.short	0x0100
        /*0212*/ 	.byte	0x04
	.zero		1


	//   ....[18]....
        /*0214*/ 	.word	0x00000880
        /*0218*/ 	.word	0x000000ff
        /*021c*/ 	.word	0x00000088
        /*0220*/ 	.short	0x0100
        /*0222*/ 	.byte	0x04
	.zero		1


	//   ....[19]....
        /*0224*/ 	.word	0x00000890
        /*0228*/ 	.word	0x000000ff
        /*022c*/ 	.word	0x00000098
        /*0230*/ 	.short	0x0100
        /*0232*/ 	.byte	0x04
	.zero		1


	//   ....[20]....
        /*0234*/ 	.word	0x00000980
        /*0238*/ 	.word	0x000000ff
        /*023c*/ 	.word	0x000000a0
        /*0240*/ 	.short	0x0100
        /*0242*/ 	.byte	0x06
	.zero		1


	//   ....[21]....
        /*0244*/ 	.word	0x00000990
        /*0248*/ 	.word	0x000000ff
        /*024c*/ 	.word	0x000000a8
        /*0250*/ 	.short	0x0100
        /*0252*/ 	.byte	0x06
	.zero		1


	//   ....[22]....
        /*0254*/ 	.word	0x00000ad0
        /*0258*/ 	.word	0x000000ff
        /*025c*/ 	.word	0x000000b0
        /*0260*/ 	.short	0x0100
        /*0262*/ 	.byte	0x06
	.zero		1


	//   ....[23]....
        /*0264*/ 	.word	0x00000ae0
        /*0268*/ 	.word	0x000000ff
        /*026c*/ 	.word	0x000000c0
        /*0270*/ 	.short	0x0100
        /*0272*/ 	.byte	0x06
	.zero		1


	//   ....[24]....
        /*0274*/ 	.word	0x00000af0
        /*0278*/ 	.word	0x000000ff
        /*027c*/ 	.word	0x000000b8
        /*0280*/ 	.short	0x0100
        /*0282*/ 	.byte	0x06
	.zero		1


	//   ....[25]....
        /*0284*/ 	.word	0x00000b00
        /*0288*/ 	.word	0x000000ff
        /*028c*/ 	.word	0x000000c8
        /*0290*/ 	.short	0x0100
        /*0292*/ 	.byte	0x06
	.zero		1


	//   ....[26]....
        /*0294*/ 	.word	0x00000c30
        /*0298*/ 	.word	0x000000ff
        /*029c*/ 	.word	0x000000d0
        /*02a0*/ 	.short	0x0100
        /*02a2*/ 	.byte	0x04
	.zero		1


	//   ....[27]....
        /*02a4*/ 	.word	0x00000c40
        /*02a8*/ 	.word	0x000000ff
        /*02ac*/ 	.word	0x000000f0
        /*02b0*/ 	.short	0x0100
        /*02b2*/ 	.byte	0x04
	.zero		1


	//   ....[28]....
        /*02b4*/ 	.word	0x00000c50
        /*02b8*/ 	.word	0x000000ff
        /*02bc*/ 	.word	0x000000d8
        /*02c0*/ 	.short	0x0100
        /*02c2*/ 	.byte	0x04
	.zero		1


	//   ....[29]....
        /*02c4*/ 	.word	0x00000c60
        /*02c8*/ 	.word	0x000000ff
        /*02cc*/ 	.word	0x000000f8
        /*02d0*/ 	.short	0x0100
        /*02d2*/ 	.byte	0x04
	.zero		1


	//   ....[30]....
        /*02d4*/ 	.word	0x00000c70
        /*02d8*/ 	.word	0x000000ff
        /*02dc*/ 	.word	0x000000e0
        /*02e0*/ 	.short	0x0100
        /*02e2*/ 	.byte	0x04
	.zero		1


	//   ....[31]....
        /*02e4*/ 	.word	0x00000c80
        /*02e8*/ 	.word	0x000000ff
        /*02ec*/ 	.word	0x00000100
        /*02f0*/ 	.short	0x0100
        /*02f2*/ 	.byte	0x04
	.zero		1


	//   ....[32]....
        /*02f4*/ 	.word	0x00000c90
        /*02f8*/ 	.word	0x000000ff
        /*02fc*/ 	.word	0x000000e8
        /*0300*/ 	.short	0x0100
        /*0302*/ 	.byte	0x04
	.zero		1


	//   ....[33]....
        /*0304*/ 	.word	0x00000ca0
        /*0308*/ 	.word	0x000000ff
        /*030c*/ 	.word	0x00000108
        /*0310*/ 	.short	0x0100
        /*0312*/ 	.byte	0x04
	.zero		1


	//   ....[34]....
        /*0314*/ 	.word	0x00000d90
        /*0318*/ 	.word	0x000000ff
        /*031c*/ 	.word	0x00000110
        /*0320*/ 	.short	0x0100
        /*0322*/ 	.byte	0x04
	.zero		1


	//   ....[35]....
        /*0324*/ 	.word	0x00000da0
        /*0328*/ 	.word	0x000000ff
        /*032c*/ 	.word	0x00000120
        /*0330*/ 	.short	0x0100
        /*0332*/ 	.byte	0x04
	.zero		1


	//   ....[36]....
        /*0334*/ 	.word	0x00000db0
        /*0338*/ 	.word	0x000000ff
        /*033c*/ 	.word	0x00000118
        /*0340*/ 	.short	0x0100
        /*0342*/ 	.byte	0x04
	.zero		1


	//   ....[37]....
        /*0344*/ 	.word	0x00000dc0
        /*0348*/ 	.word	0x000000ff
        /*034c*/ 	.word	0x00000128
        /*0350*/ 	.short	0x0100
        /*0352*/ 	.byte	0x04
	.zero		1


	//   ....[38]....
        /*0354*/ 	.word	0x00001a40
        /*0358*/ 	.word	0x00000000
        /*035c*/ 	.word	0x00000120
        /*0360*/ 	.short	0x010a
        /*0362*/ 	.byte	0xff
	.zero		1


	//   ....[39]....
        /*0364*/ 	.word	0x00001a70
        /*0368*/ 	.word	0x00000000
        /*036c*/ 	.word	0x00000110
        /*0370*/ 	.short	0x0101
        /*0372*/ 	.byte	0xff
	.zero		1


	//   ....[40]....
        /*0374*/ 	.word	0x00001b50
        /*0378*/ 	.word	0x000000ff
        /*037c*/ 	.word	0x00000040
        /*0380*/ 	.short	0x010a
        /*0382*/ 	.byte	0x04
	.zero		1


	//   ....[41]....
        /*0384*/ 	.word	0x00001bd0
        /*0388*/ 	.word	0x000000ff
        /*038c*/ 	.word	0x00000040
        /*0390*/ 	.short	0x010a
        /*0392*/ 	.byte	0x21
	.zero		1


	//   ....[42]....
        /*0394*/ 	.word	0x00001d60
        /*0398*/ 	.word	0x000000ff
        /*039c*/ 	.word	0x00000040
        /*03a0*/ 	.short	0x010a
        /*03a2*/ 	.byte	0x08
	.zero		1


	//   ....[43]....
        /*03a4*/ 	.word	0x00001e90
        /*03a8*/ 	.word	0x000000ff
        /*03ac*/ 	.word	0x000000a8
        /*03b0*/ 	.short	0x0101
        /*03b2*/ 	.byte	0x06
	.zero		1


	//   ....[44]....
        /*03b4*/ 	.word	0x00001eb0
        /*03b8*/ 	.word	0x000000ff
        /*03bc*/ 	.word	0x00000040
        /*03c0*/ 	.short	0x010a
        /*03c2*/ 	.byte	0x04
	.zero		1


	//   ....[45]....
        /*03c4*/ 	.word	0x00001f30
        /*03c8*/ 	.word	0x000000ff
        /*03cc*/ 	.word	0x00000040
        /*03d0*/ 	.short	0x010a
        /*03d2*/ 	.byte	0x11
	.zero		1


	//   ....[46]....
        /*03d4*/ 	.word	0x000020c0
        /*03d8*/ 	.word	0x000000ff
        /*03dc*/ 	.word	0x00000040
        /*03e0*/ 	.short	0x010a
        /*03e2*/ 	.byte	0x07
	.zero		1


	//   ....[47]....
        /*03e4*/ 	.word	0x00002220
        /*03e8*/ 	.word	0x00000003
        /*03ec*/ 	.word	0x000000b0
        /*03f0*/ 	.short	0x010a
        /*03f2*/ 	.byte	0xff
	.zero		1


	//   ....[48]....
        /*03f4*/ 	.word	0x00002370
        /*03f8*/ 	.word	0x00000000
        /*03fc*/ 	.word	0x00000000
        /*0400*/ 	.short	0x0101
        /*0402*/ 	.byte	0xff
	.zero		1


	//   ....[49]....
        /*0404*/ 	.word	0x00002920
        /*0408*/ 	.word	0x000000ff
        /*040c*/ 	.word	0x00000000
        /*0410*/ 	.short	0x010a
        /*0412*/ 	.byte	0x04
	.zero		1


	//   ....[50]....
        /*0414*/ 	.word	0x000029b0
        /*0418*/ 	.word	0x000000ff
        /*041c*/ 	.word	0x00000000
        /*0420*/ 	.short	0x010a
        /*0422*/ 	.byte	0x05
	.zero		1


	//   ....[51]....
        /*0424*/ 	.word	0x00002a40
        /*0428*/ 	.word	0x000000ff
        /*042c*/ 	.word	0x00000000
        /*0430*/ 	.short	0x010a
        /*0432*/ 	.byte	0x05
	.zero		1


	//   ....[52]....
        /*0434*/ 	.word	0x00002ad0
        /*0438*/ 	.word	0x000000ff
        /*043c*/ 	.word	0x00000000
        /*0440*/ 	.short	0x010a
        /*0442*/ 	.byte	0x05
	.zero		1


	//   ....[53]....
        /*0444*/ 	.word	0x00002b60
        /*0448*/ 	.word	0x000000ff
        /*044c*/ 	.word	0x00000000
        /*0450*/ 	.short	0x010a
        /*0452*/ 	.byte	0x05
	.zero		1


	//   ....[54]....
        /*0454*/ 	.word	0x00002bf0
        /*0458*/ 	.word	0x000000ff
        /*045c*/ 	.word	0x00000000
        /*0460*/ 	.short	0x010a
        /*0462*/ 	.byte	0x05
	.zero		1


	//   ....[55]....
        /*0464*/ 	.word	0x00002c80
        /*0468*/ 	.word	0x000000ff
        /*046c*/ 	.word	0x00000000
        /*0470*/ 	.short	0x010a
        /*0472*/ 	.byte	0x05
	.zero		1


	//   ....[56]....
        /*0474*/ 	.word	0x00002d20
        /*0478*/ 	.word	0x00000000
        /*047c*/ 	.word	0x00000000
        /*0480*/ 	.short	0x010a
        /*0482*/ 	.byte	0xff
	.zero		1


	//   ....[57]....
        /*0484*/ 	.word	0x00002e40
        /*0488*/ 	.word	0x00000002
        /*048c*/ 	.word	0x00000110
        /*0490*/ 	.short	0x010a
        /*0492*/ 	.byte	0xff
	.zero		1


	//   ....[58]....
        /*0494*/ 	.word	0x00002eb0
        /*0498*/ 	.word	0x00000002
        /*049c*/ 	.word	0x00000000
        /*04a0*/ 	.short	0x0101
        /*04a2*/ 	.byte	0xff
	.zero		1


	//   ....[59]....
        /*04a4*/ 	.word	0x00002ed0
        /*04a8*/ 	.word	0x000000ff
        /*04ac*/ 	.word	0x000000c0
        /*04b0*/ 	.short	0x010a
        /*04b2*/ 	.byte	0x04
	.zero		1


	//   ....[60]....
        /*04b4*/ 	.word	0x00002ff0
        /*04b8*/ 	.word	0x00000002
        /*04bc*/ 	.word	0x000000b0
        /*04c0*/ 	.short	0x010a
        /*04c2*/ 	.byte	0xff
	.zero		1


	//   ....[61]....
        /*04c4*/ 	.word	0x000030f0
        /*04c8*/ 	.word	0x00000002
        /*04cc*/ 	.word	0x00000000
        /*04d0*/ 	.short	0x0101
        /*04d2*/ 	.byte	0xff
	.zero		1


	//   ....[62]....
        /*04d4*/ 	.word	0x00003180
        /*04d8*/ 	.word	0x000000ff
        /*04dc*/ 	.word	0x000000c0
        /*04e0*/ 	.short	0x0106
        /*04e2*/ 	.byte	0x04
	.zero		1


	//   ....[63]....
        /*04e4*/ 	.word	0x000031a0
        /*04e8*/ 	.word	0x000000ff
        /*04ec*/ 	.word	0x000000c0
        /*04f0*/ 	.short	0x010a
        /*04f2*/ 	.byte	0x04
	.zero		1


	//   ....[64]....
        /*04f4*/ 	.word	0x00003230
        /*04f8*/ 	.word	0x000000ff
        /*04fc*/ 	.word	0x000000c0
        /*0500*/ 	.short	0x0106
        /*0502*/ 	.byte	0x07
	.zero		1


	//   ....[65]....
        /*0504*/ 	.word	0x00003270
        /*0508*/ 	.word	0x00000000
        /*050c*/ 	.word	0x000000c0
        /*0510*/ 	.short	0x010a
        /*0512*/ 	.byte	0xff
	.zero		1


	//   ....[66]....
        /*0514*/ 	.word	0x000037c0
        /*0518*/ 	.word	0x00000000
        /*051c*/ 	.word	0x000000b0
        /*0520*/ 	.short	0x010a
        /*0522*/ 	.byte	0xff
	.zero		1


	//   ....[67]....
        /*0524*/ 	.word	0x000038c0
        /*0528*/ 	.word	0x00000003
        /*052c*/ 	.word	0x00000000
        /*0530*/ 	.short	0x0101
        /*0532*/ 	.byte	0xff
	.zero		1


	//   ....[68]....
        /*0534*/ 	.word	0x000038d0
        /*0538*/ 	.word	0x000000ff
        /*053c*/ 	.word	0x00000000
        /*0540*/ 	.short	0x010a
        /*0542*/ 	.byte	0x04
	.zero		1


	//   ....[69]....
        /*0544*/ 	.word	0x00003950
        /*0548*/ 	.word	0x000000ff
        /*054c*/ 	.word	0x000000f0
        /*0550*/ 	.short	0x010a
        /*0552*/ 	.byte	0x1f
	.zero		1


	//   ....[70]....
        /*0554*/ 	.word	0x00003a30
        /*0558*/ 	.word	0x000000ff
        /*055c*/ 	.word	0x00000000
        /*0560*/ 	.short	0x010a
        /*0562*/ 	.byte	0x05
	.zero		1


	//   ....[71]....
        /*0564*/ 	.word	0x00003b70
        /*0568*/ 	.word	0x000000ff
        /*056c*/ 	.word	0x00000000
        /*0570*/ 	.short	0x010a
        /*0572*/ 	.byte	0x04
	.zero		1


	//   ....[72]....
        /*0574*/ 	.word	0x00003e00
        /*0578*/ 	.word	0x000000ff
        /*057c*/ 	.word	0x00000000
        /*0580*/ 	.short	0x010a
        /*0582*/ 	.byte	0x04
	.zero		1


	//   ....[73]....
        /*0584*/ 	.word	0x00003e90
        /*0588*/ 	.word	0x000000ff
        /*058c*/ 	.word	0x00000000
        /*0590*/ 	.short	0x010a
        /*0592*/ 	.byte	0x05
	.zero		1


	//   ....[74]....
        /*0594*/ 	.word	0x00003f20
        /*0598*/ 	.word	0x000000ff
        /*059c*/ 	.word	0x00000000
        /*05a0*/ 	.short	0x010a
        /*05a2*/ 	.byte	0x05
	.zero		1


	//   ....[75]....
        /*05a4*/ 	.word	0x00003fb0
        /*05a8*/ 	.word	0x000000ff
        /*05ac*/ 	.word	0x00000000
        /*05b0*/ 	.short	0x010a
        /*05b2*/ 	.byte	0x04
	.zero		1


	//   ....[76]....
        /*05b4*/ 	.word	0x00004460
        /*05b8*/ 	.word	0x0000000c
        /*05bc*/ 	.word	0x000000b0
        /*05c0*/ 	.short	0x010a
        /*05c2*/ 	.byte	0xff
	.zero		1


	//   ....[77]....
        /*05c4*/ 	.word	0x000045d0
        /*05c8*/ 	.word	0x00000000
        /*05cc*/ 	.word	0x00000000
        /*05d0*/ 	.short	0x0101
        /*05d2*/ 	.byte	0xff
	.zero		1


	//   ....[78]....
        /*05d4*/ 	.word	0x00004a60
        /*05d8*/ 	.word	0x000000ff
        /*05dc*/ 	.word	0x000000a8
        /*05e0*/ 	.short	0x010a
        /*05e2*/ 	.byte	0x15
	.zero		1


	//   ....[79]....
        /*05e4*/ 	.word	0x00004be0
        /*05e8*/ 	.word	0x000000ff
        /*05ec*/ 	.word	0x00000090
        /*05f0*/ 	.short	0x010a
        /*05f2*/ 	.byte	0x15
	.zero		1


	//   ....[80]....
        /*05f4*/ 	.word	0x00004d60
        /*05f8*/ 	.word	0x000000ff
        /*05fc*/ 	.word	0x00000080
        /*0600*/ 	.short	0x010b
        /*0602*/ 	.byte	0x15
	.zero		1


	//   ....[81]....
        /*0604*/ 	.word	0x00004d70
        /*0608*/ 	.word	0x000000ff
        /*060c*/ 	.word	0x00000000
        /*0610*/ 	.short	0x0101
        /*0612*/ 	.byte	0x06
	.zero		1


	//   ....[82]....
        /*0614*/ 	.word	0x00004d80
        /*0618*/ 	.word	0x000000ff
        /*061c*/ 	.word	0x00000098
        /*0620*/ 	.short	0x010a
        /*0622*/ 	.byte	0x15
	.zero		1


	//   ....[83]....
        /*0624*/ 	.word	0x00004f70
        /*0628*/ 	.word	0x000000ff
        /*062c*/ 	.word	0x00000088
        /*0630*/ 	.short	0x010b
        /*0632*/ 	.byte	0x15
	.zero		1


	//   ....[84]....
        /*0634*/ 	.word	0x00004f80
        /*0638*/ 	.word	0x000000ff
        /*063c*/ 	.word	0x00000000
        /*0640*/ 	.short	0x0101
        /*0642*/ 	.byte	0x21
	.zero		1


	//   ....[85]....
        /*0644*/ 	.word	0x00004fb0
        /*0648*/ 	.word	0x000000ff
        /*064c*/ 	.word	0x00000090
        /*0650*/ 	.short	0x010a
        /*0652*/ 	.byte	0x15
	.zero		1


	//   ....[86]....
        /*0654*/ 	.word	0x00004ff0
        /*0658*/ 	.word	0x00000000
        /*065c*/ 	.word	0x00000098
        /*0660*/ 	.short	0x010a
        /*0662*/ 	.byte	0xff
	.zero		1


	//   ....[87]....
        /*0664*/ 	.word	0x00005300
        /*0668*/ 	.word	0x00000003
        /*066c*/ 	.word	0x000000b0
        /*0670*/ 	.short	0x010a
        /*0672*/ 	.byte	0xff
	.zero		1


	//   ....[88]....
        /*0674*/ 	.word	0x00005480
        /*0678*/ 	.word	0x00000000
        /*067c*/ 	.word	0x00000000
        /*0680*/ 	.short	0x0101
        /*0682*/ 	.byte	0xff
	.zero		1


	//   ....[89]....
        /*0684*/ 	.word	0x00005f90
        /*0688*/ 	.word	0x00000003
        /*068c*/ 	.word	0x00000080
        /*0690*/ 	.short	0x010a
        /*0692*/ 	.byte	0xff
	.zero		1


	//   ....[90]....
        /*0694*/ 	.word	0x00005fd0
        /*0698*/ 	.word	0x0000002b
        /*069c*/ 	.word	0x000000d0
        /*06a0*/ 	.short	0x010a
        /*06a2*/ 	.byte	0xff
	.zero		1


	//   ....[91]....
        /*06a4*/ 	.word	0x00006110
        /*06a8*/ 	.word	0x00000003
        /*06ac*/ 	.word	0x00000080
        /*06b0*/ 	.short	0x010a
        /*06b2*/ 	.byte	0xff
	.zero		1


	//   ....[92]....
        /*06b4*/ 	.word	0x00006230
        /*06b8*/ 	.word	0x00000000
        /*06bc*/ 	.word	0x00000000
        /*06c0*/ 	.short	0x0101
        /*06c2*/ 	.byte	0xff
	.zero		1


	//   ....[93]....
        /*06c4*/ 	.word	0x000062b0
        /*06c8*/ 	.word	0x0000002b
        /*06cc*/ 	.word	0x000000d0
        /*06d0*/ 	.short	0x010a
        /*06d2*/ 	.byte	0xff
	.zero		1


	//   ....[94]....
        /*06d4*/ 	.word	0x00006e20
        /*06d8*/ 	.word	0x00000003
        /*06dc*/ 	.word	0x00000080
        /*06e0*/ 	.short	0x010a
        /*06e2*/ 	.byte	0xff
	.zero		1


	//   ....[95]....
        /*06e4*/ 	.word	0x00006ed0
        /*06e8*/ 	.word	0x00000003
        /*06ec*/ 	.word	0x00000080
        /*06f0*/ 	.short	0x010a
        /*06f2*/ 	.byte	0xff
	.zero		1


	//   ....[96]....
        /*06f4*/ 	.word	0x00006ff0
        /*06f8*/ 	.word	0x00000000
        /*06fc*/ 	.word	0x00000000
        /*0700*/ 	.short	0x0101
        /*0702*/ 	.byte	0xff
	.zero		1


	//   ....[97]....
        /*0704*/ 	.word	0x00007400
        /*0708*/ 	.word	0x000000ff
        /*070c*/ 	.word	0x00000000
        /*0710*/ 	.short	0x0101
        /*0712*/ 	.byte	0x04
	.zero		1


	//   ....[98]....
        /*0714*/ 	.word	0x00007d00
        /*0718*/ 	.word	0x00000000
        /*071c*/ 	.word	0x00000120
        /*0720*/ 	.short	0x010a
        /*0722*/ 	.byte	0xff
	.zero		1


	//   ....[99]....
        /*0724*/ 	.word	0x00007d60
        /*0728*/ 	.word	0x00000000
        /*072c*/ 	.word	0x00000040
        /*0730*/ 	.short	0x010a
        /*0732*/ 	.byte	0xff
	.zero		1


	//   ....[100]....
        /*0734*/ 	.word	0x00007dc0
        /*0738*/ 	.word	0x00000000
        /*073c*/ 	.word	0x00000040
        /*0740*/ 	.short	0x010a
        /*0742*/ 	.byte	0xff
	.zero		1


	//   ....[101]....
        /*0744*/ 	.word	0x00007e10
        /*0748*/ 	.word	0x00000003
        /*074c*/ 	.word	0x000000b0
        /*0750*/ 	.short	0x010a
        /*0752*/ 	.byte	0xff
	.zero		1


	//   ....[102]....
        /*0754*/ 	.word	0x00007e70
        /*0758*/ 	.word	0x00000000
        /*075c*/ 	.word	0x00000000
        /*0760*/ 	.short	0x010a
        /*0762*/ 	.byte	0xff
	.zero		1


	//   ....[103]....
        /*0764*/ 	.word	0x00007ed0
        /*0768*/ 	.word	0x00000000
        /*076c*/ 	.word	0x00000000
        /*0770*/ 	.short	0x010a
        /*0772*/ 	.byte	0xff
	.zero		1


	//   ....[104]....
        /*0774*/ 	.word	0x00007f30
        /*0778*/ 	.word	0x00000000
        /*077c*/ 	.word	0x00000000
        /*0780*/ 	.short	0x010a
        /*0782*/ 	.byte	0xff
	.zero		1


	//   ....[105]....
        /*0784*/ 	.word	0x00007f90
        /*0788*/ 	.word	0x00000000
        /*078c*/ 	.word	0x00000000
        /*0790*/ 	.short	0x010a
        /*0792*/ 	.byte	0xff
	.zero		1


	//   ....[106]....
        /*0794*/ 	.word	0x00007ff0
        /*0798*/ 	.word	0x00000000
        /*079c*/ 	.word	0x00000000
        /*07a0*/ 	.short	0x010a
        /*07a2*/ 	.byte	0xff
	.zero		1


	//   ....[107]....
        /*07a4*/ 	.word	0x00008050
        /*07a8*/ 	.word	0x00000000
        /*07ac*/ 	.word	0x00000000
        /*07b0*/ 	.short	0x010a
        /*07b2*/ 	.byte	0xff
	.zero		1


	//   ....[108]....
        /*07b4*/ 	.word	0x000080b0
        /*07b8*/ 	.word	0x00000000
        /*07bc*/ 	.word	0x00000000
        /*07c0*/ 	.short	0x010a
        /*07c2*/ 	.byte	0xff
	.zero		1


	//   ....[109]....
        /*07c4*/ 	.word	0x00008100
        /*07c8*/ 	.word	0x00000002
        /*07cc*/ 	.word	0x00000110
        /*07d0*/ 	.short	0x010a
        /*07d2*/ 	.byte	0xff
	.zero		1


	//   ....[110]....
        /*07d4*/ 	.word	0x00008160
        /*07d8*/ 	.word	0x00000002
        /*07dc*/ 	.word	0x000000c0
        /*07e0*/ 	.short	0x010a
        /*07e2*/ 	.byte	0xff
	.zero		1


	//   ....[111]....
        /*07e4*/ 	.word	0x000081b0
        /*07e8*/ 	.word	0x00000002
        /*07ec*/ 	.word	0x000000b0
        /*07f0*/ 	.short	0x010a
        /*07f2*/ 	.byte	0xff
	.zero		1


	//   ....[112]....
        /*07f4*/ 	.word	0x00008210
        /*07f8*/ 	.word	0x00000000
        /*07fc*/ 	.word	0x000000c0
        /*0800*/ 	.short	0x010a
        /*0802*/ 	.byte	0xff
	.zero		1


	//   ....[113]....
        /*0804*/ 	.word	0x00008260
        /*0808*/ 	.word	0x00000000
        /*080c*/ 	.word	0x000000b0
        /*0810*/ 	.short	0x010a
        /*0812*/ 	.byte	0xff
	.zero		1


	//   ....[114]....
        /*0814*/ 	.word	0x000082c0
        /*0818*/ 	.word	0x00000002
        /*081c*/ 	.word	0x000000f0
        /*0820*/ 	.short	0x010a
        /*0822*/ 	.byte	0xff
	.zero		1


	//   ....[115]....
        /*0824*/ 	.word	0x00008320
        /*0828*/ 	.word	0x00000000
        /*082c*/ 	.word	0x00000000
        /*0830*/ 	.short	0x010a
        /*0832*/ 	.byte	0xff
	.zero		1


	//   ....[116]....
        /*0834*/ 	.word	0x00008380
        /*0838*/ 	.word	0x00000000
        /*083c*/ 	.word	0x00000000
        /*0840*/ 	.short	0x010a
        /*0842*/ 	.byte	0xff
	.zero		1


	//   ....[117]....
        /*0844*/ 	.word	0x000083e0
        /*0848*/ 	.word	0x00000000
        /*084c*/ 	.word	0x00000000
        /*0850*/ 	.short	0x010a
        /*0852*/ 	.byte	0xff
	.zero		1


	//   ....[118]....
        /*0854*/ 	.word	0x00008440
        /*0858*/ 	.word	0x00000000
        /*085c*/ 	.word	0x00000000
        /*0860*/ 	.short	0x010a
        /*0862*/ 	.byte	0xff
	.zero		1


	//   ....[119]....
        /*0864*/ 	.word	0x000084a0
        /*0868*/ 	.word	0x00000000
        /*086c*/ 	.word	0x00000000
        /*0870*/ 	.short	0x010a
        /*0872*/ 	.byte	0xff
	.zero		1


	//   ....[120]....
        /*0874*/ 	.word	0x000084f0
        /*0878*/ 	.word	0x0000000c
        /*087c*/ 	.word	0x000000b0
        /*0880*/ 	.short	0x010a
        /*0882*/ 	.byte	0xff
	.zero		1


	//   ....[121]....
        /*0884*/ 	.word	0x00008550
        /*0888*/ 	.word	0x00000000
        /*088c*/ 	.word	0x000000a8
        /*0890*/ 	.short	0x010a
        /*0892*/ 	.byte	0xff
	.zero		1


	//   ....[122]....
        /*0894*/ 	.word	0x000085b0
        /*0898*/ 	.word	0x00000000
        /*089c*/ 	.word	0x00000090
        /*08a0*/ 	.short	0x010a
        /*08a2*/ 	.byte	0xff
	.zero		1


	//   ....[123]....
        /*08a4*/ 	.word	0x00008610
        /*08a8*/ 	.word	0x00000000
        /*08ac*/ 	.word	0x00000098
        /*08b0*/ 	.short	0x010a
        /*08b2*/ 	.byte	0xff
	.zero		1


	//   ....[124]....
        /*08b4*/ 	.word	0x00008670
        /*08b8*/ 	.word	0x00000000
        /*08bc*/ 	.word	0x00000090
        /*08c0*/ 	.short	0x010a
        /*08c2*/ 	.byte	0xff
	.zero		1


	//   ....[125]....
        /*08c4*/ 	.word	0x000086c0
        /*08c8*/ 	.word	0x00000003
        /*08cc*/ 	.word	0x000000b0
        /*08d0*/ 	.short	0x010a
        /*08d2*/ 	.byte	0xff
	.zero		1


	//   ....[126]....
        /*08d4*/ 	.word	0x00008710
        /*08d8*/ 	.word	0x00000003
        /*08dc*/ 	.word	0x00000080
        /*08e0*/ 	.short	0x010a
        /*08e2*/ 	.byte	0xff
	.zero		1


	//   ....[127]....
        /*08e4*/ 	.word	0x00008760
        /*08e8*/ 	.word	0x0000002b
        /*08ec*/ 	.word	0x000000d0
        /*08f0*/ 	.short	0x010a
        /*08f2*/ 	.byte	0xff
	.zero		1


	//   ....[128]....
        /*08f4*/ 	.word	0x000087b0
        /*08f8*/ 	.word	0x00000003
        /*08fc*/ 	.word	0x00000080
        /*0900*/ 	.short	0x010a
        /*0902*/ 	.byte	0xff
	.zero		1


	//----- nvinfo : EIATTR_NUM_MBARRIERS
	.align		4
.L_47:
        /*0904*/ 	.byte	0x03, 0x38
        /*0906*/ 	.short	0x0026


	//----- nvinfo : EIATTR_EXIT_INSTR_OFFSETS
	.align		4
        /*0908*/ 	.byte	0x04, 0x1c
        /*090a*/ 	.short	(.L_49 - .L_48)


	//   ....[0]....
.L_48:
        /*090c*/ 	.word	0x00002d50


	//   ....[1]....
        /*0910*/ 	.word	0x00003240


	//   ....[2]....
        /*0914*/ 	.word	0x000032a0


	//   ....[3]....
        /*0918*/ 	.word	0x00004210


	//   ....[4]....
        /*091c*/ 	.word	0x00005020


	//   ....[5]....
        /*0920*/ 	.word	0x00005060


	//   ....[6]....
        /*0924*/ 	.word	0x00007cf0


	//----- nvinfo : EIATTR_MAX_THREADS
	.align		4
.L_49:
        /*0928*/ 	.byte	0x04, 0x05
        /*092a*/ 	.short	(.L_51 - .L_50)
.L_50:
        /*092c*/ 	.word	0x00000100
        /*0930*/ 	.word	0x00000001
        /*0934*/ 	.word	0x00000001


	//----- nvinfo : EIATTR_CRS_STACK_SIZE
	.align		4
.L_51:
        /*0938*/ 	.byte	0x04, 0x1e
        /*093a*/ 	.short	(.L_53 - .L_52)
.L_52:
        /*093c*/ 	.word	0x00000000


	//----- nvinfo : EIATTR_CBANK_PARAM_SIZE
	.align		4
.L_53:
        /*0940*/ 	.byte	0x03, 0x19
        /*0942*/ 	.short	0x0800


	//----- nvinfo : EIATTR_PARAM_CBANK
	.align		4
        /*0944*/ 	.byte	0x04, 0x0a
        /*0946*/ 	.short	(.L_55 - .L_54)
	.align		4
.L_54:
        /*0948*/ 	.word	index@(.nv.constant0._ZN7cutlass13device_kernelINS_4gemm6kernel13GemmUniversalIN4cute5tupleIJiiiiEEENS1_10collective13CollectiveMmaINS1_35MainloopSm100TmaUmmaWarpSpecializedILi8ELi2ELi4ENS5_IJNS4_1CILi2EEESB_NSA_ILi1EEEEEEEENS5_IJNSA_ILi64EEENSA_ILi128EEESG_EEEaNS5_IJlSC_lEEEaSI_NS4_8TiledMMAINS4_8MMA_AtomIJNS4_15SM100_MMA_S8_SSIaaiLi64ELi128ELNS4_4UMMA5MajorE0ELSN_0ELNSM_8SaturateE0EEEEEENS4_6LayoutINS5_IJSC_SC_SC_EEENS5_IJNSA_ILi0EEEST_ST_EEEEENS5_IJNS4_10UnderscoreESW_SW_EEEEENS4_23SM90_TMA_LOAD_MULTICASTENS4_14ComposedLayoutINS4_7SwizzleILi3ELi4ELi3EEENS4_18smem_ptr_flag_bitsILi8EEENSR_INS5_IJNSA_ILi8EEESG_EEENS5_IJSG_SC_EEEEEEEvNS4_8identityESZ_S19_vS1A_EENS_8epilogue10collective18CollectiveEpilogueINS1C_23Sm100TmaWarpSpecializedILi2ELi2ELi32ELb0ELb0EEEJSH_NS5_IJNSR_ISF_SC_EES1H_EEEaSI_aSI_NS1C_6fusion15FusionCallbacksIS1G_NS1J_17LinearCombinationIaiaiLNS_15FloatRoundStyleE2EEESH_S1I_JEEENS4_5SM1004TMEM4LOAD26SM100_TMEM_LOAD_16dp32b32xENS4_13SM90_TMA_LOADENS10_INS11_ILi2ELi4ELi3EEES14_NSR_INS5_IJS15_SF_EEENS5_IJSF_SC_EEEEEEENS4_39AutoVectorizingCopyWithAssumedAlignmentILi128EEENS4_14SM90_TMA_STOREES1Y_S20_S20_EEEvvEEEEvNT_6ParamsE)
        /*094c*/ 	.short	0x0380
        /*094e*/ 	.short	0x0800


	//----- nvinfo : EIATTR_SW_WAR
	.align		4
.L_55:
        /*0950*/ 	.byte	0x04, 0x36
        /*0952*/ 	.short	(.L_57 - .L_56)
.L_56:
        /*0954*/ 	.word	0x00000008
.L_57:


//--------------------- .nv.callgraph             --------------------------
	.section	.nv.callgraph,"",@"SHT_CUDA_CALLGRAPH"
	.align	4
	.sectionentsize	8
	.align		4
        /*0000*/ 	.word	0x00000000
	.align		4
        /*0004*/ 	.word	0xffffffff
	.align		4
        /*0008*/ 	.word	index@(_ZN7cutlass13device_kernelINS_4gemm6kernel13GemmUniversalIN4cute5tupleIJiiiiEEENS1_10collective13CollectiveMmaINS1_35MainloopSm100TmaUmmaWarpSpecializedILi8ELi2ELi4ENS5_IJNS4_1CILi2EEESB_NSA_ILi1EEEEEEEENS5_IJNSA_ILi64EEENSA_ILi128EEESG_EEEaNS5_IJlSC_lEEEaSI_NS4_8TiledMMAINS4_8MMA_AtomIJNS4_15SM100_MMA_S8_SSIaaiLi64ELi128ELNS4_4UMMA5MajorE0ELSN_0ELNSM_8SaturateE0EEEEEENS4_6LayoutINS5_IJSC_SC_SC_EEENS5_IJNSA_ILi0EEEST_ST_EEEEENS5_IJNS4_10UnderscoreESW_SW_EEEEENS4_23SM90_TMA_LOAD_MULTICASTENS4_14ComposedLayoutINS4_7SwizzleILi3ELi4ELi3EEENS4_18smem_ptr_flag_bitsILi8EEENSR_INS5_IJNSA_ILi8EEESG_EEENS5_IJSG_SC_EEEEEEEvNS4_8identityESZ_S19_vS1A_EENS_8epilogue10collective18CollectiveEpilogueINS1C_23Sm100TmaWarpSpecializedILi2ELi2ELi32ELb0ELb0EEEJSH_NS5_IJNSR_ISF_SC_EES1H_EEEaSI_aSI_NS1C_6fusion15FusionCallbacksIS1G_NS1J_17LinearCombinationIaiaiLNS_15FloatRoundStyleE2EEESH_S1I_JEEENS4_5SM1004TMEM4LOAD26SM100_TMEM_LOAD_16dp32b32xENS4_13SM90_TMA_LOADENS10_INS11_ILi2ELi4ELi3EEES14_NSR_INS5_IJS15_SF_EEENS5_IJSF_SC_EEEEEEENS4_39AutoVectorizingCopyWithAssumedAlignmentILi128EEENS4_14SM90_TMA_STOREES1Y_S20_S20_EEEvvEEEEvNT_6ParamsE)
	.align		4
        /*000c*/ 	.word	index@(__assertfail)
	.align		4
        /*0010*/ 	.word	0x00000000
	.align		4
        /*0014*/ 	.word	0xfffffffe
	.align		4
        /*0018*/ 	.word	0x00000000
	.align		4
        /*001c*/ 	.word	0xfffffffd
	.align		4
        /*0020*/ 	.word	0x00000000
	.align		4
        /*0024*/ 	.word	0xfffffffc


//--------------------- .nv.constant4             --------------------------
	.section	.nv.constant4,"a",@progbits
	.align	8
	.align		8
.nv.constant4:
        /*0000*/ 	.dword	__assertfail
	.align		8
        /*0008*/ 	.dword	__unnamed_1
	.align		8
        /*0010*/ 	.dword	__unnamed_2
	.align		8
        /*0018*/ 	.dword	_ZN40_INTERNAL_ec9ef89a_4_k_cu_2c289ce1_108484cuda3std3__45__cpo5beginE
	.align		8
        /*0020*/ 	.dword	_ZN40_INTERNAL_ec9ef89a_4_k_cu_2c289ce1_108484cuda3std3__45__cpo3endE
	.align		8
        /*0028*/ 	.dword	_ZN40_INTERNAL_ec9ef89a_4_k_cu_2c289ce1_108484cuda3std3__45__cpo6cbeginE
	.align		8
        /*0030*/ 	.dword	_ZN40_INTERNAL_ec9ef89a_4_k_cu_2c289ce1_108484cuda3std3__45__cpo4cendE
	.align		8
        /*0038*/ 	.dword	_ZN40_INTERNAL_ec9ef89a_4_k_cu_2c289ce1_108484cuda3std3__442_GLOBAL__N__ec9ef89a_4_k_cu_2c289ce1_108486ignoreE
	.align		8
        /*0040*/ 	.dword	_ZN40_INTERNAL_ec9ef89a_4_k_cu_2c289ce1_108484cuda3std3__419piecewise_constructE
	.align		8
        /*0048*/ 	.dword	_ZN40_INTERNAL_ec9ef89a_4_k_cu_2c289ce1_108484cuda3std3__48in_placeE
	.align		8
        /*0050*/ 	.dword	_ZN40_INTERNAL_ec9ef89a_4_k_cu_2c289ce1_108484cuda3std6ranges3__45__cpo4swapE
	.align		8
        /*0058*/ 	.dword	_ZN40_INTERNAL_ec9ef89a_4_k_cu_2c289ce1_108484cuda3std6ranges3__45__cpo9iter_moveE
	.align		8
        /*0060*/ 	.dword	_ZN40_INTERNAL_ec9ef89a_4_k_cu_2c289ce1_108484cute7productE
	.align		8
        /*0068*/ 	.dword	_ZN40_INTERNAL_ec9ef89a_4_k_cu_2c289ce1_108484cute1_E
	.align		8
        /*0070*/ 	.dword	$str$25
	.align		8
        /*0078*/ 	.dword	$str$26
	.align		8
        /*0080*/ 	.dword	$str$27
	.align		8
        /*0088*/ 	.dword	$str$28


//--------------------- .text._ZN7cutlass13device_kernelINS_4gemm6kernel13GemmUniversalIN4cute5tupleIJiiiiEEENS1_10collective13CollectiveMmaINS1_35MainloopSm100TmaUmmaWarpSpecializedILi8ELi2ELi4ENS5_IJNS4_1CILi2EEESB_NSA_ILi1EEEEEEEENS5_IJNSA_ILi64EEENSA_ILi128EEESG_EEEaNS5_IJlSC_lEEEaSI_NS4_8TiledMMAINS4_8MMA_AtomIJNS4_15SM100_MMA_S8_SSIaaiLi64ELi128ELNS4_4UMMA5MajorE0ELSN_0ELNSM_8SaturateE0EEEEEENS4_6LayoutINS5_IJSC_SC_SC_EEENS5_IJNSA_ILi0EEEST_ST_EEEEENS5_IJNS4_10UnderscoreESW_SW_EEEEENS4_23SM90_TMA_LOAD_MULTICASTENS4_14ComposedLayoutINS4_7SwizzleILi3ELi4ELi3EEENS4_18smem_ptr_flag_bitsILi8EEENSR_INS5_IJNSA_ILi8EEESG_EEENS5_IJSG_SC_EEEEEEEvNS4_8identityESZ_S19_vS1A_EENS_8epilogue10collective18CollectiveEpilogueINS1C_23Sm100TmaWarpSpecializedILi2ELi2ELi32ELb0ELb0EEEJSH_NS5_IJNSR_ISF_SC_EES1H_EEEaSI_aSI_NS1C_6fusion15FusionCallbacksIS1G_NS1J_17LinearCombinationIaiaiLNS_15FloatRoundStyleE2EEESH_S1I_JEEENS4_5SM1004TMEM4LOAD26SM100_TMEM_LOAD_16dp32b32xENS4_13SM90_TMA_LOADENS10_INS11_ILi2ELi4ELi3EEES14_NSR_INS5_IJS15_SF_EEENS5_IJSF_SC_EEEEEEENS4_39AutoVectorizingCopyWithAssumedAlignmentILi128EEENS4_14SM90_TMA_STOREES1Y_S20_S20_EEEvvEEEEvNT_6ParamsE --------------------------
	.section	.text._ZN7cutlass13device_kernelINS_4gemm6kernel13GemmUniversalIN4cute5tupleIJiiiiEEENS1_10collective13CollectiveMmaINS1_35MainloopSm100TmaUmmaWarpSpecializedILi8ELi2ELi4ENS5_IJNS4_1CILi2EEESB_NSA_ILi1EEEEEEEENS5_IJNSA_ILi64EEENSA_ILi128EEESG_EEEaNS5_IJlSC_lEEEaSI_NS4_8TiledMMAINS4_8MMA_AtomIJNS4_15SM100_MMA_S8_SSIaaiLi64ELi128ELNS4_4UMMA5MajorE0ELSN_0ELNSM_8SaturateE0EEEEEENS4_6LayoutINS5_IJSC_SC_SC_EEENS5_IJNSA_ILi0EEEST_ST_EEEEENS5_IJNS4_10UnderscoreESW_SW_EEEEENS4_23SM90_TMA_LOAD_MULTICASTENS4_14ComposedLayoutINS4_7SwizzleILi3ELi4ELi3EEENS4_18smem_ptr_flag_bitsILi8EEENSR_INS5_IJNSA_ILi8EEESG_EEENS5_IJSG_SC_EEEEEEEvNS4_8identityESZ_S19_vS1A_EENS_8epilogue10collective18CollectiveEpilogueINS1C_23Sm100TmaWarpSpecializedILi2ELi2ELi32ELb0ELb0EEEJSH_NS5_IJNSR_ISF_SC_EES1H_EEEaSI_aSI_NS1C_6fusion15FusionCallbacksIS1G_NS1J_17LinearCombinationIaiaiLNS_15FloatRoundStyleE2EEESH_S1I_JEEENS4_5SM1004TMEM4LOAD26SM100_TMEM_LOAD_16dp32b32xENS4_13SM90_TMA_LOADENS10_INS11_ILi2ELi4ELi3EEES14_NSR_INS5_IJS15_SF_EEENS5_IJSF_SC_EEEEEEENS4_39AutoVectorizingCopyWithAssumedAlignmentILi128EEENS4_14SM90_TMA_STOREES1Y_S20_S20_EEEvvEEEEvNT_6ParamsE,"ax",@progbits
	.align	128
.text._ZN7cutlass13device_kernelINS_4gemm6kernel13GemmUniversalIN4cute5tupleIJiiiiEEENS1_10collective13CollectiveMmaINS1_35MainloopSm100TmaUmmaWarpSpecializedILi8ELi2ELi4ENS5_IJNS4_1CILi2EEESB_NSA_ILi1EEEEEEEENS5_IJNSA_ILi64EEENSA_ILi128EEESG_EEEaNS5_IJlSC_lEEEaSI_NS4_8TiledMMAINS4_8MMA_AtomIJNS4_15SM100_MMA_S8_SSIaaiLi64ELi128ELNS4_4UMMA5MajorE0ELSN_0ELNSM_8SaturateE0EEEEEENS4_6LayoutINS5_IJSC_SC_SC_EEENS5_IJNSA_ILi0EEEST_ST_EEEEENS5_IJNS4_10UnderscoreESW_SW_EEEEENS4_23SM90_TMA_LOAD_MULTICASTENS4_14ComposedLayoutINS4_7SwizzleILi3ELi4ELi3EEENS4_18smem_ptr_flag_bitsILi8EEENSR_INS5_IJNSA_ILi8EEESG_EEENS5_IJSG_SC_EEEEEEEvNS4_8identityESZ_S19_vS1A_EENS_8epilogue10collective18CollectiveEpilogueINS1C_23Sm100TmaWarpSpecializedILi2ELi2ELi32ELb0ELb0EEEJSH_NS5_IJNSR_ISF_SC_EES1H_EEEaSI_aSI_NS1C_6fusion15FusionCallbacksIS1G_NS1J_17LinearCombinationIaiaiLNS_15FloatRoundStyleE2EEESH_S1I_JEEENS4_5SM1004TMEM4LOAD26SM100_TMEM_LOAD_16dp32b32xENS4_13SM90_TMA_LOADENS10_INS11_ILi2ELi4ELi3EEES14_NSR_INS5_IJS15_SF_EEENS5_IJSF_SC_EEEEEEENS4_39AutoVectorizingCopyWithAssumedAlignmentILi128EEENS4_14SM90_TMA_STOREES1Y_S20_S20_EEEvvEEEEvNT_6ParamsE:
        .type           _ZN7cutlass13device_kernelINS_4gemm6kernel13GemmUniversalIN4cute5tupleIJiiiiEEENS1_10collective13CollectiveMmaINS1_35MainloopSm100TmaUmmaWarpSpecializedILi8ELi2ELi4ENS5_IJNS4_1CILi2EEESB_NSA_ILi1EEEEEEEENS5_IJNSA_ILi64EEENSA_ILi128EEESG_EEEaNS5_IJlSC_lEEEaSI_NS4_8TiledMMAINS4_8MMA_AtomIJNS4_15SM100_MMA_S8_SSIaaiLi64ELi128ELNS4_4UMMA5MajorE0ELSN_0ELNSM_8SaturateE0EEEEEENS4_6LayoutINS5_IJSC_SC_SC_EEENS5_IJNSA_ILi0EEEST_ST_EEEEENS5_IJNS4_10UnderscoreESW_SW_EEEEENS4_23SM90_TMA_LOAD_MULTICASTENS4_14ComposedLayoutINS4_7SwizzleILi3ELi4ELi3EEENS4_18smem_ptr_flag_bitsILi8EEENSR_INS5_IJNSA_ILi8EEESG_EEENS5_IJSG_SC_EEEEEEEvNS4_8identityESZ_S19_vS1A_EENS_8epilogue10collective18CollectiveEpilogueINS1C_23Sm100TmaWarpSpecializedILi2ELi2ELi32ELb0ELb0EEEJSH_NS5_IJNSR_ISF_SC_EES1H_EEEaSI_aSI_NS1C_6fusion15FusionCallbacksIS1G_NS1J_17LinearCombinationIaiaiLNS_15FloatRoundStyleE2EEESH_S1I_JEEENS4_5SM1004TMEM4LOAD26SM100_TMEM_LOAD_16dp32b32xENS4_13SM90_TMA_LOADENS10_INS11_ILi2ELi4ELi3EEES14_NSR_INS5_IJS15_SF_EEENS5_IJSF_SC_EEEEEEENS4_39AutoVectorizingCopyWithAssumedAlignmentILi128EEENS4_14SM90_TMA_STOREES1Y_S20_S20_EEEvvEEEEvNT_6ParamsE,@function
        .size           _ZN7cutlass13device_kernelINS_4gemm6kernel13GemmUniversalIN4cute5tupleIJiiiiEEENS1_10collective13CollectiveMmaINS1_35MainloopSm100TmaUmmaWarpSpecializedILi8ELi2ELi4ENS5_IJNS4_1CILi2EEESB_NSA_ILi1EEEEEEEENS5_IJNSA_ILi64EEENSA_ILi128EEESG_EEEaNS5_IJlSC_lEEEaSI_NS4_8TiledMMAINS4_8MMA_AtomIJNS4_15SM100_MMA_S8_SSIaaiLi64ELi128ELNS4_4UMMA5MajorE0ELSN_0ELNSM_8SaturateE0EEEEEENS4_6LayoutINS5_IJSC_SC_SC_EEENS5_IJNSA_ILi0EEEST_ST_EEEEENS5_IJNS4_10UnderscoreESW_SW_EEEEENS4_23SM90_TMA_LOAD_MULTICASTENS4_14ComposedLayoutINS4_7SwizzleILi3ELi4ELi3EEENS4_18smem_ptr_flag_bitsILi8EEENSR_INS5_IJNSA_ILi8EEESG_EEENS5_IJSG_SC_EEEEEEEvNS4_8identityESZ_S19_vS1A_EENS_8epilogue10collective18CollectiveEpilogueINS1C_23Sm100TmaWarpSpecializedILi2ELi2ELi32ELb0ELb0EEEJSH_NS5_IJNSR_ISF_SC_EES1H_EEEaSI_aSI_NS1C_6fusion15FusionCallbacksIS1G_NS1J_17LinearCombinationIaiaiLNS_15FloatRoundStyleE2EEESH_S1I_JEEENS4_5SM1004TMEM4LOAD26SM100_TMEM_LOAD_16dp32b32xENS4_13SM90_TMA_LOADENS10_INS11_ILi2ELi4ELi3EEES14_NSR_INS5_IJS15_SF_EEENS5_IJSF_SC_EEEEEEENS4_39AutoVectorizingCopyWithAssumedAlignmentILi128EEENS4_14SM90_TMA_STOREES1Y_S20_S20_EEEvvEEEEvNT_6ParamsE,(.L_x_162 - _ZN7cutlass13device_kernelINS_4gemm6kernel13GemmUniversalIN4cute5tupleIJiiiiEEENS1_10collective13CollectiveMmaINS1_35MainloopSm100TmaUmmaWarpSpecializedILi8ELi2ELi4ENS5_IJNS4_1CILi2EEESB_NSA_ILi1EEEEEEEENS5_IJNSA_ILi64EEENSA_ILi128EEESG_EEEaNS5_IJlSC_lEEEaSI_NS4_8TiledMMAINS4_8MMA_AtomIJNS4_15SM100_MMA_S8_SSIaaiLi64ELi128ELNS4_4UMMA5MajorE0ELSN_0ELNSM_8SaturateE0EEEEEENS4_6LayoutINS5_IJSC_SC_SC_EEENS5_IJNSA_ILi0EEEST_ST_EEEEENS5_IJNS4_10UnderscoreESW_SW_EEEEENS4_23SM90_TMA_LOAD_MULTICASTENS4_14ComposedLayoutINS4_7SwizzleILi3ELi4ELi3EEENS4_18smem_ptr_flag_bitsILi8EEENSR_INS5_IJNSA_ILi8EEESG_EEENS5_IJSG_SC_EEEEEEEvNS4_8identityESZ_S19_vS1A_EENS_8epilogue10collective18CollectiveEpilogueINS1C_23Sm100TmaWarpSpecializedILi2ELi2ELi32ELb0ELb0EEEJSH_NS5_IJNSR_ISF_SC_EES1H_EEEaSI_aSI_NS1C_6fusion15FusionCallbacksIS1G_NS1J_17LinearCombinationIaiaiLNS_15FloatRoundStyleE2EEESH_S1I_JEEENS4_5SM1004TMEM4LOAD26SM100_TMEM_LOAD_16dp32b32xENS4_13SM90_TMA_LOADENS10_INS11_ILi2ELi4ELi3EEES14_NSR_INS5_IJS15_SF_EEENS5_IJSF_SC_EEEEEEENS4_39AutoVectorizingCopyWithAssumedAlignmentILi128EEENS4_14SM90_TMA_STOREES1Y_S20_S20_EEEvvEEEEvNT_6ParamsE)
        .other          _ZN7cutlass13device_kernelINS_4gemm6kernel13GemmUniversalIN4cute5tupleIJiiiiEEENS1_10collective13CollectiveMmaINS1_35MainloopSm100TmaUmmaWarpSpecializedILi8ELi2ELi4ENS5_IJNS4_1CILi2EEESB_NSA_ILi1EEEEEEEENS5_IJNSA_ILi64EEENSA_ILi128EEESG_EEEaNS5_IJlSC_lEEEaSI_NS4_8TiledMMAINS4_8MMA_AtomIJNS4_15SM100_MMA_S8_SSIaaiLi64ELi128ELNS4_4UMMA5MajorE0ELSN_0ELNSM_8SaturateE0EEEEEENS4_6LayoutINS5_IJSC_SC_SC_EEENS5_IJNSA_ILi0EEEST_ST_EEEEENS5_IJNS4_10UnderscoreESW_SW_EEEEENS4_23SM90_TMA_LOAD_MULTICASTENS4_14ComposedLayoutINS4_7SwizzleILi3ELi4ELi3EEENS4_18smem_ptr_flag_bitsILi8EEENSR_INS5_IJNSA_ILi8EEESG_EEENS5_IJSG_SC_EEEEEEEvNS4_8identityESZ_S19_vS1A_EENS_8epilogue10collective18CollectiveEpilogueINS1C_23Sm100TmaWarpSpecializedILi2ELi2ELi32ELb0ELb0EEEJSH_NS5_IJNSR_ISF_SC_EES1H_EEEaSI_aSI_NS1C_6fusion15FusionCallbacksIS1G_NS1J_17LinearCombinationIaiaiLNS_15FloatRoundStyleE2EEESH_S1I_JEEENS4_5SM1004TMEM4LOAD26SM100_TMEM_LOAD_16dp32b32xENS4_13SM90_TMA_LOADENS10_INS11_ILi2ELi4ELi3EEES14_NSR_INS5_IJS15_SF_EEENS5_IJSF_SC_EEEEEEENS4_39AutoVectorizingCopyWithAssumedAlignmentILi128EEENS4_14SM90_TMA_STOREES1Y_S20_S20_EEEvvEEEEvNT_6ParamsE,@"STO_CUDA_ENTRY STV_DEFAULT"
_ZN7cutlass13device_kernelINS_4gemm6kernel13GemmUniversalIN4cute5tupleIJiiiiEEENS1_10collective13CollectiveMmaINS1_35MainloopSm100TmaUmmaWarpSpecializedILi8ELi2ELi4ENS5_IJNS4_1CILi2EEESB_NSA_ILi1EEEEEEEENS5_IJNSA_ILi64EEENSA_ILi128EEESG_EEEaNS5_IJlSC_lEEEaSI_NS4_8TiledMMAINS4_8MMA_AtomIJNS4_15SM100_MMA_S8_SSIaaiLi64ELi128ELNS4_4UMMA5MajorE0ELSN_0ELNSM_8SaturateE0EEEEEENS4_6LayoutINS5_IJSC_SC_SC_EEENS5_IJNSA_ILi0EEEST_ST_EEEEENS5_IJNS4_10UnderscoreESW_SW_EEEEENS4_23SM90_TMA_LOAD_MULTICASTENS4_14ComposedLayoutINS4_7SwizzleILi3ELi4ELi3EEENS4_18smem_ptr_flag_bitsILi8EEENSR_INS5_IJNSA_ILi8EEESG_EEENS5_IJSG_SC_EEEEEEEvNS4_8identityESZ_S19_vS1A_EENS_8epilogue10collective18CollectiveEpilogueINS1C_23Sm100TmaWarpSpecializedILi2ELi2ELi32ELb0ELb0EEEJSH_NS5_IJNSR_ISF_SC_EES1H_EEEaSI_aSI_NS1C_6fusion15FusionCallbacksIS1G_NS1J_17LinearCombinationIaiaiLNS_15FloatRoundStyleE2EEESH_S1I_JEEENS4_5SM1004TMEM4LOAD26SM100_TMEM_LOAD_16dp32b32xENS4_13SM90_TMA_LOADENS10_INS11_ILi2ELi4ELi3EEES14_NSR_INS5_IJS15_SF_EEENS5_IJSF_SC_EEEEEEENS4_39AutoVectorizingCopyWithAssumedAlignmentILi128EEENS4_14SM90_TMA_STOREES1Y_S20_S20_EEEvvEEEEvNT_6ParamsE:
[----:B------:R-:W1:Y:S01]  /*0000*/  LDC R1, c[0x0][0x37c] ;  /* 0x0000df00ff017b82 */ /* 0x000e620000000800 */
[----:B------:R-:W2:Y:S01]  /*0010*/  S2R R84, SR_TID.X ;  /* 0x0000000000547919 */ /* 0x000ea20000002100 */
[----:B------:R-:W3:Y:S01]  /*0020*/  LDCU.64 UR8, c[0x0][0x890] ;  /* 0x00011200ff0877ac */ /* 0x000ee20008000a00 */
[----:B------:R-:W-:Y:S02]  /*0030*/  PRMT R74, RZ, 0x7610, R74 ;  /* 0x00007610ff4a7816 */ /* 0x000fe4000000004a */
[----:B------:R-:W-:Y:S01]  /*0040*/  ELECT P3, URZ, PT ;  /* 0x0000000000ff782f */ /* 0x000fe20003860000 */
[----:B---3--:R-:W-:-:S04]  /*0050*/  UISETP.NE.U32.AND UP0, UPT, UR8, URZ, UPT ;  /* 0x000000ff0800728c */ /* 0x008fc8000bf05070 */
[----:B------:R-:W-:Y:S01]  /*0060*/  UISETP.NE.AND.EX UP0, UPT, UR9, URZ, UPT, UP0 ;  /* 0x000000ff0900728c */ /* 0x000fe2000bf05300 */
[----:B--2---:R-:W-:-:S05]  /*0070*/  SHF.R.U32.HI R75, RZ, 0x5, R84 ;  /* 0x00000005ff4b7819 */ /* 0x004fca0000011654 */
[----:B------:R-:W2:Y:S02]  /*0080*/  SHFL.IDX PT, R0, R75, RZ, 0x1f ;  /* 0x00001fff4b007589 */ /* 0x000ea400000e0000 */
[----:B--2---:R-:W-:Y:S01]  /*0090*/  R2UR UR17, R0 ;  /* 0x00000000001172ca */ /* 0x004fe200000e0000 */
[----:B-1----:R-:W-:-:S14]  /*00a0*/  BRA.U UP0, `(.L_x_0) ;  /* 0x0000000100307547 */ /* 0x002fdc000b800000 */
[----:B------:R-:W1:Y:S02]  /*00b0*/  LDCU.64 UR4, c[0x0][0x888] ;  /* 0x00011100ff0477ac */ /* 0x000e640008000a00 */
[----:B-1----:R-:W-:-:S04]  /*00c0*/  UISETP.NE.U32.AND UP0, UPT, UR4, URZ, UPT ;  /* 0x000000ff0400728c */ /* 0x002fc8000bf05070 */
[----:B------:R-:W-:-:S09]  /*00d0*/  UISETP.NE.AND.EX UP0, UPT, UR5, URZ, UPT, UP0 ;  /* 0x000000ff0500728c */ /* 0x000fd2000bf05300 */
[----:B------:R-:W-:Y:S05]  /*00e0*/  BRA.U !UP0, `(.L_x_1) ;  /* 0x0000000108147547 */ /* 0x000fea000b800000 */
[----:B------:R-:W1:Y:S01]  /*00f0*/  LDC.64 R40, c[0x0][0x888] ;  /* 0x00022200ff287b82 */ /* 0x000e620000000a00 */
[----:B------:R-:W1:Y:S02]  /*0100*/  LDCU.64 UR4, c[0x0][0x358] ;  /* 0x00006b00ff0477ac */ /* 0x000e640008000a00 */
[----:B-1----:R1:W5:Y:S01]  /*0110*/  LDG.E R40, desc[UR4][R40.64] ;  /* 0x0000000428287981 */ /* 0x002362000c1e1900 */
[----:B------:R-:W-:Y:S01]  /*0120*/  HFMA2 R74, -RZ, RZ, 0, 5.9604644775390625e-08 ;  /* 0x00000001ff4a7431 */ /* 0x000fe200000001ff */
[----:B------:R-:W-:Y:S05]  /*0130*/  BRA `(.L_x_0) ;  /* 0x00000000000c7947 */ /* 0x000fea0003800000 */
.L_x_1:
[----:B------:R-:W1:Y:S01]  /*0140*/  LDCU UR4, c[0x0][0x880] ;  /* 0x00011000ff0477ac */ /* 0x000e620008000800 */
[----:B------:R-:W-:Y:S01]  /*0150*/  HFMA2 R74, -RZ, RZ, 0, 5.9604644775390625e-08 ;  /* 0x00000001ff4a7431 */ /* 0x000fe200000001ff */
[----:B-1----:R-:W-:-:S07]  /*0160*/  MOV R40, UR4 ;  /* 0x0000000400287c02 */ /* 0x002fce0008000f00 */
.L_x_0:
[----:B------:R-:W2:Y:S02]  /*0170*/  LDCU.64 UR4, c[0x0][0x8b0] ;  /* 0x00011600ff0477ac */ /* 0x000ea40008000a00 */
[----:B--2---:R-:W-:-:S04]  /*0180*/  UISETP.NE.U32.AND UP0, UPT, UR4, URZ, UPT ;  /* 0x000000ff0400728c */ /* 0x004fc8000bf05070 */
[----:B------:R-:W-:-:S09]  /*0190*/  UISETP.NE.AND.EX UP0, UPT, UR5, URZ, UPT, UP0 ;  /* 0x000000ff0500728c */ /* 0x000fd2000bf05300 */
[----:B------:R-:W-:Y:S05]  /*01a0*/  BRA.U UP0, `(.L_x_2) ;  /* 0x0000000100287547 */ /* 0x000fea000b800000 */
[----:B------:R-:W2:Y:S02]  /*01b0*/  LDCU.64 UR4, c[0x0][0x8a8] ;  /* 0x00011500ff0477ac */ /* 0x000ea40008000a00 */
[----:B--2---:R-:W-:-:S04]  /*01c0*/  UISETP.NE.U32.AND UP0, UPT, UR4, URZ, UPT ;  /* 0x000000ff0400728c */ /* 0x004fc8000bf05070 */
[----:B------:R-:W-:-:S09]  /*01d0*/  UISETP.NE.AND.EX UP0, UPT, UR5, URZ, UPT, UP0 ;  /* 0x000000ff0500728c */ /* 0x000fd2000bf05300 */
[----:B------:R-:W-:Y:S05]  /*01e0*/  BRA.U !UP0, `(.L_x_3) ;  /* 0x0000000108107547 */ /* 0x000fea000b800000 */
[----:B------:R-:W2:Y:S01]  /*01f0*/  LDC.64 R38, c[0x0][0x8a8] ;  /* 0x00022a00ff267b82 */ /* 0x000ea20000000a00 */
[----:B------:R-:W2:Y:S02]  /*0200*/  LDCU.64 UR4, c[0x0][0x358] ;  /* 0x00006b00ff0477ac */ /* 0x000ea40008000a00 */
[----:B--2---:R2:W5:Y:S01]  /*0210*/  LDG.E R38, desc[UR4][R38.64] ;  /* 0x0000000426267981 */ /* 0x004562000c1e1900 */
[----:B------:R-:W-:Y:S05]  /*0220*/  BRA `(.L_x_2) ;  /* 0x0000000000087947 */ /* 0x000fea0003800000 */
.L_x_3:
[----:B------:R-:W2:Y:S02]  /*0230*/  LDCU UR4, c[0x0][0x8a0] ;  /* 0x00011400ff0477ac */ /* 0x000ea40008000800 */
[----:B--2---:R-:W-:Y:S02]  /*0240*/  MOV R38, UR4 ;  /* 0x0000000400267c02 */ /* 0x004fe40008000f00 */
.L_x_2:
[----:B------:R-:W-:Y:S01]  /*0250*/  IMAD.U32 R0, RZ, RZ, UR17 ;  /* 0x00000011ff007e24 */ /* 0x000fe2000f8e00ff */
[----:B------:R-:W-:Y:S04]  /*0260*/  BSSY.RECONVERGENT B0, `(.L_x_4) ;  /* 0x000000c000007945 */ /* 0x000fe80003800200 */
[C---:B------:R-:W-:Y:S02]  /*0270*/  ISETP.NE.OR P1, PT, R0.reuse, 0x1, !P3 ;  /* 0x000000010000780c */ /* 0x040fe40005f25670 */
[----:B------:R-:W-:-:S11]  /*0280*/  ISETP.NE.OR P0, PT, R0, 0x3, !P3 ;  /* 0x000000030000780c */ /* 0x000fd60005f05670 */
[----:B------:R-:W-:Y:S05]  /*0290*/  @P1 BRA `(.L_x_5) ;  /* 0x0000000000201947 */ /* 0x000fea0003800000 */
[----:B------:R-:W3:Y:S02]  /*02a0*/  LDCU.64 UR4, c[0x0][0x348] ;  /* 0x00006900ff0477ac */ /* 0x000ee40008000a00 */
[----:B---3--:R-:W-:Y:S02]  /*02b0*/  UIADD3 UR6, UP1, UPT, UR4, 0x80, URZ ;  /* 0x0000008004067890 */ /* 0x008fe4000ff3e0ff */
[----:B------:R-:W-:Y:S02]  /*02c0*/  UIADD3 UR4, UP0, UPT, UR4, 0x180, URZ ;  /* 0x0000018004047890 */ /* 0x000fe4000ff1e0ff */
[----:B------:R-:W-:Y:S02]  /*02d0*/  UIADD3.X UR7, UPT, UPT, URZ, UR5, URZ, UP1, !UPT ;  /* 0x00000005ff077290 */ /* 0x000fe40008ffe4ff */
[----:B------:R-:W-:-:S07]  /*02e0*/  UIADD3.X UR5, UPT, UPT, URZ, UR5, URZ, UP0, !UPT ;  /* 0x00000005ff057290 */ /* 0x000fce00087fe4ff */
[----:B------:R3:W-:Y:S02]  /*02f0*/  UTMACCTL.PF [UR6] ;  /* 0x00000000060079b9 */ /* 0x0007e40008040000 */
[----:B------:R3:W-:Y:S02]  /*0300*/  UTMACCTL.PF [UR4] ;  /* 0x00000000040079b9 */ /* 0x0007e40008040000 */
[----:B---3--:R-:W-:Y:S01]  /*0310*/  NOP ;  /* 0x0000000000007918 */ /* 0x008fe20000000000 */
.L_x_5:
[----:B------:R-:W-:Y:S05]  /*0320*/  BSYNC.RECONVERGENT B0 ;  /* 0x0000000000007941 */ /* 0x000fea0003800200 */
.L_x_4:
[----:B------:R-:W-:Y:S04]  /*0330*/  BSSY.RECONVERGENT B0, `(.L_x_6) ;  /* 0x000000a000007945 */ /* 0x000fe80003800200 */
        /* <DEDUP_REMOVED lines=9> */
.L_x_7:
[----:B------:R-:W-:Y:S05]  /*03d0*/  BSYNC.RECONVERGENT B0 ;  /* 0x0000000000007941 */ /* 0x000fea0003800200 */
.L_x_6:
[----:B------:R-:W3:Y:S01]  /*03e0*/  LDCU.64 UR4, c[0x0][0x888] ;  /* 0x00011100ff0477ac */ /* 0x000ee20008000a00 */
[----:B------:R-:W-:Y:S02]  /*03f0*/  UISETP.EQ.U32.AND UP1, UPT, UR8, URZ, UPT ;  /* 0x000000ff0800728c */ /* 0x000fe4000bf22070 */
[----:B------:R-:W-:Y:S02]  /*0400*/  UPLOP3.LUT UP3, UPT, UPT, UPT, UPT, 0x80, 0x8 ;  /* 0x000000000008789c */ /* 0x000fe40003f6f070 */
[----:B---3--:R-:W-:-:S04]  /*0410*/  UISETP.NE.U32.AND UP0, UPT, UR4, URZ, UPT ;  /* 0x000000ff0400728c */ /* 0x008fc8000bf05070 */
[----:B------:R-:W-:-:S04]  /*0420*/  UISETP.NE.AND.EX UP0, UPT, UR5, URZ, UPT, UP0 ;  /* 0x000000ff0500728c */ /* 0x000fc8000bf05300 */
[----:B------:R-:W-:-:S04]  /*0430*/  UISETP.EQ.OR.EX UP2, UPT, UR9, URZ, !UP0, UP1 ;  /* 0x000000ff0900728c */ /* 0x000fc8000c742710 */
[----:B------:R-:W-:-:S06]  /*0440*/  UP2UR UR4, UPR, URZ, 0x4 ;  /* 0x00000004ff047883 */ /* 0x000fcc0008000000 */
[----:B------:R-:W-:Y:S01]  /*0450*/  MOV R77, UR4 ;  /* 0x00000004004d7c02 */ /* 0x000fe20008000f00 */
[----:B------:R-:W-:Y:S06]  /*0460*/  BRA.U !UP2, `(.L_x_8) ;  /* 0x000000010a207547 */ /* 0x000fec000b800000 */
[----:B-----5:R-:W-:Y:S01]  /*0470*/  R2UR UR5, R40 ;  /* 0x00000000280572ca */ /* 0x020fe200000e0000 */
[----:B------:R-:W-:Y:S02]  /*0480*/  UISETP.NE.U32.AND UP1, UPT, UR8, URZ, UPT ;  /* 0x000000ff0800728c */ /* 0x000fe4000bf25070 */
[----:B------:R-:W-:Y:S02]  /*0490*/  USEL UR4, URZ, 0xffffffff, UP0 ;  /* 0xffffffffff047887 */ /* 0x000fe40008000000 */
[----:B------:R-:W-:-:S08]  /*04a0*/  UISETP.NE.AND.EX UP1, UPT, UR9, URZ, UPT, UP1 ;  /* 0x000000ff0900728c */ /* 0x000fd0000bf25310 */
[----:B------:R-:W-:-:S04]  /*04b0*/  UISETP.NE.AND UP0, UPT, UR5, URZ, UPT ;  /* 0x000000ff0500728c */ /* 0x000fc8000bf05270 */
[----:B------:R-:W-:-:S04]  /*04c0*/  @!UP1 USEL UR4, URZ, 0xffffffff, UP0 ;  /* 0xffffffffff049887 */ /* 0x000fc80008000000 */
[----:B------:R-:W-:-:S04]  /*04d0*/  ULOP3.LUT UR4, UR4, 0x1, URZ, 0xc0, !UPT ;  /* 0x0000000104047892 */ /* 0x000fc8000f8ec0ff */
[----:B------:R-:W-:-:S11]  /*04e0*/  UISETP.NE.U32.AND UP3, UPT, UR4, 0x1, UPT ;  /* 0x000000010400788c */ /* 0x000fd6000bf65070 */
.L_x_8:
[----:B------:R-:W3:Y:S01]  /*04f0*/  SHFL.IDX PT, R2, R75, RZ, 0x1f ;  /* 0x00001fff4b027589 */ /* 0x000ee200000e0000 */
[----:B------:R-:W-:-:S04]  /*0500*/  UISETP.NE.AND UP0, UPT, UR17, 0x2, UPT ;  /* 0x000000021100788c */ /* 0x000fc8000bf05270 */
[----:B------:R-:W-:Y:S01]  /*0510*/  USEL UR37, URZ, 0x1, UP0 ;  /* 0x00000001ff257887 */ /* 0x000fe20008000000 */
[----:B---3--:R-:W-:-:S13]  /*0520*/  ISETP.NE.AND P0, PT, R2, RZ, PT ;  /* 0x000000ff0200720c */ /* 0x008fda0003f05270 */
[----:B------:R-:W-:Y:S05]  /*0530*/  @P0 BRA `(.L_x_9) ;  /* 0x0000000000840947 */ /* 0x000fea0003800000 */
[----:B------:R-:W-:Y:S01]  /*0540*/  ELECT P0, URZ, PT ;  /* 0x0000000000ff782f */ /* 0x000fe20003800000 */
[----:B------:R-:W-:-:S12]  /*0550*/  BSSY.RECONVERGENT B0, `(.L_x_9) ;  /* 0x000001f000007945 */ /* 0x000fd80003800200 */
[----:B------:R-:W-:Y:S05]  /*0560*/  @!P0 BRA `(.L_x_10) ;  /* 0x0000000000748947 */ /* 0x000fea0003800000 */
[----:B------:R-:W3:Y:S01]  /*0570*/  S2UR UR4, SR_CgaCtaId ;  /* 0x00000000000479c3 */ /* 0x000ee20000008800 */
[----:B------:R-:W-:Y:S01]  /*0580*/  UMOV UR5, 0x400 ;  /* 0x0000040000057882 */ /* 0x000fe20000000000 */
[----:B------:R-:W-:Y:S01]  /*0590*/  UMOV UR8, 0x1 ;  /* 0x0000000100087882 */ /* 0x000fe20000000000 */
[----:B------:R-:W-:Y:S01]  /*05a0*/  UMOV UR6, 0x3 ;  /* 0x0000000300067882 */ /* 0x000fe20000000000 */
[----:B------:R-:W-:-:S04]  /*05b0*/  UIADD3 UR8, UPT, UPT, -UR8, 0x100000, URZ ;  /* 0x0010000008087890 */ /* 0x000fc8000fffe1ff */
[----:B------:R-:W-:Y:S02]  /*05c0*/  USHF.L.U32 UR9, UR8, 0xb, URZ ;  /* 0x0000000b08097899 */ /* 0x000fe400080006ff */
[----:B------:R-:W-:Y:S02]  /*05d0*/  USHF.L.U32 UR8, UR8, 0x1, URZ ;  /* 0x0000000108087899 */ /* 0x000fe400080006ff */
[----:B------:R-:W-:-:S04]  /*05e0*/  UIADD3 UR6, UPT, UPT, -UR6, 0x100000, URZ ;  /* 0x0010000006067890 */ /* 0x000fc8000fffe1ff */
[----:B------:R-:W-:Y:S02]  /*05f0*/  USHF.L.U32 UR7, UR6, 0xb, URZ ;  /* 0x0000000b06077899 */ /* 0x000fe400080006ff */
[----:B------:R-:W-:Y:S02]  /*0600*/  USHF.L.U32 UR6, UR6, 0x1, URZ ;  /* 0x0000000106067899 */ /* 0x000fe400080006ff */
[----:B---3--:R-:W-:Y:S01]  /*0610*/  ULEA UR4, UR4, UR5, 0x18 ;  /* 0x0000000504047291 */ /* 0x008fe2000f8ec0ff */
[----:B------:R-:W3:Y:S11]  /*0620*/  FENCE.VIEW.ASYNC.S ;  /* 0x00000000000073c6 */ /* 0x000ef60000000000 */
[----:B---3--:R3:W4:Y:S01]  /*0630*/  SYNCS.EXCH.64 URZ, [UR4], UR8 ;  /* 0x0000000804ff75b2 */ /* 0x0087220008000100 */
[----:B------:R3:W1:Y:S01]  /*0640*/  SYNCS.EXCH.64 URZ, [UR4+0x40], UR6 ;  /* 0x0000400604ff75b2 */ /* 0x0006620008000100 */
        /* <DEDUP_REMOVED lines=13> */
[----:B------:R3:W1:Y:S02]  /*0720*/  SYNCS.EXCH.64 URZ, [UR4+0x78], UR6 ;  /* 0x0000780604ff75b2 */ /* 0x0006640008000100 */
[----:B---3--:R-:W-:Y:S01]  /*0730*/  NOP ;  /* 0x0000000000007918 */ /* 0x008fe20000000000 */
.L_x_10:
[----:B------:R-:W-:Y:S05]  /*0740*/  BSYNC.RECONVERGENT B0 ;  /* 0x0000000000007941 */ /* 0x000fea0003800200 */
.L_x_9:
[----:B------:R-:W3:Y:S01]  /*0750*/  SHFL.IDX PT, R2, R75, RZ, 0x1f ;  /* 0x00001fff4b027589 */ /* 0x000ee200000e0000 */
[----:B------:R-:W-:Y:S01]  /*0760*/  NOP ;  /* 0x0000000000007918 */ /* 0x000fe20000000000 */
[----:B---3--:R-:W-:-:S13]  /*0770*/  ISETP.NE.AND P0, PT, R2, 0x1, PT ;  /* 0x000000010200780c */ /* 0x008fda0003f05270 */
[----:B------:R-:W-:Y:S05]  /*0780*/  @P0 BRA `(.L_x_11) ;  /* 0x0000000000480947 */ /* 0x000fea0003800000 */
        /* <DEDUP_REMOVED lines=9> */
[----:B------:R-:W-:Y:S01]  /*0820*/  USHF.L.U32 UR6, UR6, 0x1, URZ ;  /* 0x0000000106067899 */ /* 0x000fe200080006ff */
[----:B------:R-:W-:Y:S01]  /*0830*/  ELECT P0, URZ, PT ;  /* 0x0000000000ff782f */ /* 0x000fe20003800000 */
[----:B---3--:R-:W-:Y:S01]  /*0840*/  ULEA UR4, UR4, UR5, 0x18 ;  /* 0x0000000504047291 */ /* 0x008fe2000f8ec0ff */
[----:B------:R-:W3:Y:S11]  /*0850*/  FENCE.VIEW.ASYNC.S ;  /* 0x00000000000073c6 */ /* 0x000ef60000000000 */
[----:B---3--:R3:W1:Y:S01]  /*0860*/  SYNCS.EXCH.64 URZ, [UR4+0x80], UR8 ;  /* 0x0000800804ff75b2 */ /* 0x0086620008000100 */
[----:B------:R3:W1:Y:S01]  /*0870*/  SYNCS.EXCH.64 URZ, [UR4+0x90], UR6 ;  /* 0x0000900604ff75b2 */ /* 0x0006620008000100 */
[----:B------:R3:W1:Y:S01]  /*0880*/  SYNCS.EXCH.64 URZ, [UR4+0x88], UR8 ;  /* 0x0000880804ff75b2 */ /* 0x0006620008000100 */
[----:B------:R3:W1:Y:S01]  /*0890*/  SYNCS.EXCH.64 URZ, [UR4+0x98], UR6 ;  /* 0x0000980604ff75b2 */ /* 0x0006620008000100 */
[----:B------:R-:W-:Y:S01]  /*08a0*/  NOP ;  /* 0x0000000000007918 */ /* 0x000fe20000000000 */
.L_x_11:
[----:B------:R-:W2:Y:S01]  /*08b0*/  SHFL.IDX PT, R2, R75, RZ, 0x1f ;  /* 0x00001fff4b027589 */ /* 0x000ea200000e0000 */
[----:B------:R-:W-:Y:S01]  /*08c0*/  NOP ;  /* 0x0000000000007918 */ /* 0x000fe20000000000 */
[----:B--2---:R-:W-:-:S13]  /*08d0*/  ISETP.NE.AND P0, PT, R2, 0x3, PT ;  /* 0x000000030200780c */ /* 0x004fda0003f05270 */
[----:B------:R-:W-:Y:S05]  /*08e0*/  @P0 BRA `(.L_x_12) ;  /* 0x0000000000300947 */ /* 0x000fea0003800000 */
[----:B---3--:R-:W2:Y:S01]  /*08f0*/  S2UR UR6, SR_CgaCtaId ;  /* 0x00000000000679c3 */ /* 0x008ea20000008800 */
[----:B------:R-:W-:Y:S01]  /*0900*/  UMOV UR4, 0x400 ;  /* 0x0000040000047882 */ /* 0x000fe20000000000 */
[----:B------:R-:W-:Y:S01]  /*0910*/  UMOV UR5, 0x20 ;  /* 0x0000002000057882 */ /* 0x000fe20000000000 */
[----:B------:R-:W-:Y:S01]  /*0920*/  ELECT P0, URZ, PT ;  /* 0x0000000000ff782f */ /* 0x000fe20003800000 */
[----:B--2---:R-:W-:Y:S02]  /*0930*/  ULEA UR6, UR6, UR4, 0x18 ;  /* 0x0000000406067291 */ /* 0x004fe4000f8ec0ff */
[----:B------:R-:W-:-:S04]  /*0940*/  UIADD3 UR4, UPT, UPT, -UR5, 0x100000, URZ ;  /* 0x0010000005047890 */ /* 0x000fc8000fffe1ff */
[----:B------:R-:W-:Y:S02]  /*0950*/  USHF.L.U32 UR5, UR4, 0xb, URZ ;  /* 0x0000000b04057899 */ /* 0x000fe400080006ff */
[----:B------:R-:W-:Y:S01]  /*0960*/  USHF.L.U32 UR4, UR4, 0x1, URZ ;  /* 0x0000000104047899 */ /* 0x000fe200080006ff */
[----:B------:R-:W2:Y:S11]  /*0970*/  FENCE.VIEW.ASYNC.S ;  /* 0x00000000000073c6 */ /* 0x000eb60000000000 */
[----:B--2---:R2:W3:Y:S01]  /*0980*/  SYNCS.EXCH.64 URZ, [UR6+0xa0], UR4 ;  /* 0x0000a00406ff75b2 */ /* 0x0044e20008000100 */
[----:B------:R2:W1:Y:S01]  /*0990*/  SYNCS.EXCH.64 URZ, [UR6+0xa8], UR4 ;  /* 0x0000a80406ff75b2 */ /* 0x0004620008000100 */
[----:B------:R-:W-:Y:S01]  /*09a0*/  NOP ;  /* 0x0000000000007918 */ /* 0x000fe20000000000 */
.L_x_12:
[----:B------:R-:W4:Y:S01]  /*09b0*/  SHFL.IDX PT, R2, R75, RZ, 0x1f ;  /* 0x00001fff4b027589 */ /* 0x000f2200000e0000 */
[----:B------:R-:W-:Y:S01]  /*09c0*/  NOP ;  /* 0x0000000000007918 */ /* 0x000fe20000000000 */
[----:B----4-:R-:W-:-:S13]  /*09d0*/  ISETP.NE.AND P0, PT, R2, 0x4, PT ;  /* 0x000000040200780c */ /* 0x010fda0003f05270 */
[----:B------:R-:W-:Y:S05]  /*09e0*/  @P0 BRA `(.L_x_13) ;  /* 0x00000000004c0947 */ /* 0x000fea0003800000 */
[----:B--23--:R-:W2:Y:S01]  /*09f0*/  S2UR UR6, SR_CgaCtaId ;  /* 0x00000000000679c3 */ /* 0x00cea20000008800 */
[----:B------:R-:W-:Y:S01]  /*0a00*/  UMOV UR4, 0x3a0 ;  /* 0x000003a000047882 */ /* 0x000fe20000000000 */
[----:B------:R-:W-:Y:S01]  /*0a10*/  UMOV UR5, 0x400 ;  /* 0x0000040000057882 */ /* 0x000fe20000000000 */
[----:B------:R-:W-:Y:S01]  /*0a20*/  USEL UR4, UR4, 0x320, UP3 ;  /* 0x0000032004047887 */ /* 0x000fe20009800000 */
[----:B------:R-:W-:Y:S01]  /*0a30*/  UMOV UR8, 0x1 ;  /* 0x0000000100087882 */ /* 0x000fe20000000000 */
[----:B------:R-:W-:Y:S01]  /*0a40*/  ELECT P0, URZ, PT ;  /* 0x0000000000ff782f */ /* 0x000fe20003800000 */
[----:B------:R-:W-:-:S04]  /*0a50*/  UIADD3 UR8, UPT, UPT, -UR8, 0x100000, URZ ;  /* 0x0010000008087890 */ /* 0x000fc8000fffe1ff */
[----:B------:R-:W-:Y:S02]  /*0a60*/  USHF.L.U32 UR9, UR8, 0xb, URZ ;  /* 0x0000000b08097899 */ /* 0x000fe400080006ff */
[----:B------:R-:W-:Y:S02]  /*0a70*/  USHF.L.U32 UR8, UR8, 0x1, URZ ;  /* 0x0000000108087899 */ /* 0x000fe400080006ff */
[----:B--2---:R-:W-:Y:S02]  /*0a80*/  ULEA UR6, UR6, UR5, 0x18 ;  /* 0x0000000506067291 */ /* 0x004fe4000f8ec0ff */
[----:B------:R-:W-:-:S04]  /*0a90*/  UIADD3 UR4, UPT, UPT, -UR4, 0x100000, URZ ;  /* 0x0010000004047890 */ /* 0x000fc8000fffe1ff */
[----:B------:R-:W-:Y:S02]  /*0aa0*/  USHF.L.U32 UR5, UR4, 0xb, URZ ;  /* 0x0000000b04057899 */ /* 0x000fe400080006ff */
[----:B------:R-:W-:Y:S01]  /*0ab0*/  USHF.L.U32 UR4, UR4, 0x1, URZ ;  /* 0x0000000104047899 */ /* 0x000fe200080006ff */
[----:B------:R-:W2:Y:S03]  /*0ac0*/  FENCE.VIEW.ASYNC.S ;  /* 0x00000000000073c6 */ /* 0x000ea60000000000 */
[----:B--2---:R4:W2:Y:S08]  /*0ad0*/  SYNCS.EXCH.64 URZ, [UR6+0xb0], UR8 ;  /* 0x0000b00806ff75b2 */ /* 0x0048b00008000100 */
[----:B------:R4:W3:Y:S01]  /*0ae0*/  SYNCS.EXCH.64 URZ, [UR6+0xc0], UR4 ;  /* 0x0000c00406ff75b2 */ /* 0x0008e20008000100 */
[----:B------:R4:W1:Y:S01]  /*0af0*/  SYNCS.EXCH.64 URZ, [UR6+0xb8], UR8 ;  /* 0x0000b80806ff75b2 */ /* 0x0008620008000100 */
[----:B------:R4:W1:Y:S02]  /*0b00*/  SYNCS.EXCH.64 URZ, [UR6+0xc8], UR4 ;  /* 0x0000c80406ff75b2 */ /* 0x0008640008000100 */
[----:B----4-:R-:W-:Y:S01]  /*0b10*/  NOP ;  /* 0x0000000000007918 */ /* 0x010fe20000000000 */
.L_x_13:
[----:B------:R-:W4:Y:S01]  /*0b20*/  SHFL.IDX PT, R2, R75, RZ, 0x1f ;  /* 0x00001fff4b027589 */ /* 0x000f2200000e0000 */
[----:B------:R-:W-:Y:S01]  /*0b30*/  NOP ;  /* 0x0000000000007918 */ /* 0x000fe20000000000 */
[----:B----4-:R-:W-:-:S13]  /*0b40*/  ISETP.NE.AND P0, PT, R2, 0x5, PT ;  /* 0x000000050200780c */ /* 0x010fda0003f05270 */
[----:B------:R-:W-:Y:S05]  /*0b50*/  @P0 BRA `(.L_x_14) ;  /* 0x0000000000580947 */ /* 0x000fea0003800000 */
[----:B--23--:R-:W2:Y:S01]  /*0b60*/  S2UR UR4, SR_CgaCtaId ;  /* 0x00000000000479c3 */ /* 0x00cea20000008800 */
        /* <DEDUP_REMOVED lines=10> */
[----:B--2---:R-:W-:Y:S01]  /*0c10*/  ULEA UR4, UR4, UR5, 0x18 ;  /* 0x0000000504047291 */ /* 0x004fe2000f8ec0ff */
[----:B------:R-:W2:Y:S11]  /*0c20*/  FENCE.VIEW.ASYNC.S ;  /* 0x00000000000073c6 */ /* 0x000eb60000000000 */
[----:B--2---:R4:W2:Y:S01]  /*0c30*/  SYNCS.EXCH.64 URZ, [UR4+0xd0], UR8 ;  /* 0x0000d00804ff75b2 */ /* 0x0048a20008000100 */
[----:B------:R4:W3:Y:S01]  /*0c40*/  SYNCS.EXCH.64 URZ, [UR4+0xf0], UR6 ;  /* 0x0000f00604ff75b2 */ /* 0x0008e20008000100 */
[----:B------:R4:W1:Y:S01]  /*0c50*/  SYNCS.EXCH.64 URZ, [UR4+0xd8], UR8 ;  /* 0x0000d80804ff75b2 */ /* 0x0008620008000100 */
[----:B------:R4:W1:Y:S01]  /*0c60*/  SYNCS.EXCH.64 URZ, [UR4+0xf8], UR6 ;  /* 0x0000f80604ff75b2 */ /* 0x0008620008000100 */
[----:B------:R4:W1:Y:S01]  /*0c70*/  SYNCS.EXCH.64 URZ, [UR4+0xe0], UR8 ;  /* 0x0000e00804ff75b2 */ /* 0x0008620008000100 */
[----:B------:R4:W1:Y:S01]  /*0c80*/  SYNCS.EXCH.64 URZ, [UR4+0x100], UR6 ;  /* 0x0001000604ff75b2 */ /* 0x0008620008000100 */
[----:B------:R4:W1:Y:S01]  /*0c90*/  SYNCS.EXCH.64 URZ, [UR4+0xe8], UR8 ;  /* 0x0000e80804ff75b2 */ /* 0x0008620008000100 */
[----:B------:R4:W1:Y:S02]  /*0ca0*/  SYNCS.EXCH.64 URZ, [UR4+0x108], UR6 ;  /* 0x0001080604ff75b2 */ /* 0x0008640008000100 */
[----:B----4-:R-:W-:Y:S01]  /*0cb0*/  NOP ;  /* 0x0000000000007918 */ /* 0x010fe20000000000 */
.L_x_14:
[----:B------:R-:W4:Y:S01]  /*0cc0*/  SHFL.IDX PT, R2, R75, RZ, 0x1f ;  /* 0x00001fff4b027589 */ /* 0x000f2200000e0000 */
[----:B------:R-:W1:Y:S01]  /*0cd0*/  S2UR UR45, SR_CgaCtaId ;  /* 0x00000000002d79c3 */ /* 0x000e620000008800 */
[----:B------:R-:W-:Y:S01]  /*0ce0*/  NOP ;  /* 0x0000000000007918 */ /* 0x000fe20000000000 */
[----:B----4-:R-:W-:-:S13]  /*0cf0*/  ISETP.NE.AND P0, PT, R2, 0x3, PT ;  /* 0x000000030200780c */ /* 0x010fda0003f05270 */
[----:B-1----:R-:W-:Y:S05]  /*0d00*/  @P0 BRA `(.L_x_15) ;  /* 0x0000000000340947 */ /* 0x002fea0003800000 */
[----:B--23--:R-:W-:Y:S01]  /*0d10*/  UMOV UR4, 0x400 ;  /* 0x0000040000047882 */ /* 0x00cfe20000000000 */
[----:B------:R-:W-:Y:S01]  /*0d20*/  UMOV UR6, 0x20 ;  /* 0x0000002000067882 */ /* 0x000fe20000000000 */
[----:B------:R-:W-:Y:S02]  /*0d30*/  ULEA UR4, UR45, UR4, 0x18 ;  /* 0x000000042d047291 */ /* 0x000fe4000f8ec0ff */
[----:B------:R-:W-:-:S04]  /*0d40*/  UIADD3 UR6, UPT, UPT, -UR6, 0x100000, URZ ;  /* 0x0010000006067890 */ /* 0x000fc8000fffe1ff */
[----:B------:R-:W-:Y:S02]  /*0d50*/  USHF.L.U32 UR7, UR6, 0xb, URZ ;  /* 0x0000000b06077899 */ /* 0x000fe400080006ff */
[----:B------:R-:W-:Y:S01]  /*0d60*/  USHF.L.U32 UR6, UR6, 0x1, URZ ;  /* 0x0000000106067899 */ /* 0x000fe200080006ff */
[----:B------:R-:W-:Y:S01]  /*0d70*/  ELECT P0, URZ, PT ;  /* 0x0000000000ff782f */ /* 0x000fe20003800000 */
[----:B------:R-:W1:Y:S10]  /*0d80*/  FENCE.VIEW.ASYNC.S ;  /* 0x00000000000073c6 */ /* 0x000e740000000000 */
[----:B-1----:R1:W4:Y:S01]  /*0d90*/  SYNCS.EXCH.64 URZ, [UR4+0x110], UR6 ;  /* 0x0001100604ff75b2 */ /* 0x0023220008000100 */
[----:B------:R1:W2:Y:S01]  /*0da0*/  SYNCS.EXCH.64 URZ, [UR4+0x120], UR6 ;  /* 0x0001200604ff75b2 */ /* 0x0002a20008000100 */
[----:B------:R1:W3:Y:S01]  /*0db0*/  SYNCS.EXCH.64 URZ, [UR4+0x118], UR6 ;  /* 0x0001180604ff75b2 */ /* 0x0002e20008000100 */
[----:B------:R1:W1:Y:S01]  /*0dc0*/  SYNCS.EXCH.64 URZ, [UR4+0x128], UR6 ;  /* 0x0001280604ff75b2 */ /* 0x0002620008000100 */
[----:B------:R-:W-:Y:S01]  /*0dd0*/  NOP ;  /* 0x0000000000007918 */ /* 0x000fe20000000000 */
.L_x_15:
[----:B-123--:R-:W1:Y:S01]  /*0de0*/  LDCU UR4, c[0x0][0x36c] ;  /* 0x00006d80ff0477ac */ /* 0x00ee620008000800 */
[----:B------:R-:W-:Y:S01]  /*0df0*/  ISETP.NE.OR P3, PT, R0, 0x2, !P3 ;  /* 0x000000020000780c */ /* 0x000fe20005f65670 */
[----:B------:R-:W-:Y:S01]  /*0e00*/  NOP ;  /* 0x0000000000007918 */ /* 0x000fe20000000000 */
[----:B------:R-:W-:Y:S01]  /*0e10*/  LOP3.LUT R0, R84, 0x1f, RZ, 0xc0, !PT ;  /* 0x0000001f54007812 */ /* 0x000fe200078ec0ff */
[----:B------:R-:W-:Y:S02]  /*0e20*/  UISETP.NE.AND UP4, UPT, UR17, URZ, UPT ;  /* 0x000000ff1100728c */ /* 0x000fe4000bf85270 */
[----:B-1----:R-:W-:-:S09]  /*0e30*/  UISETP.EQ.U32.AND UP5, UPT, UR4, 0x1, UPT ;  /* 0x000000010400788c */ /* 0x002fd2000bfa2070 */
[----:B------:R-:W-:Y:S05]  /*0e40*/  BRA.U !UP5, `(.L_x_16) ;  /* 0x000000010d087547 */ /* 0x000fea000b800000 */
[----:B----4-:R-:W-:Y:S01]  /*0e50*/  UCGABAR_ARV ;  /* 0x00000000000079c7 */ /* 0x010fe20008000000 */
[----:B------:R-:W-:Y:S05]  /*0e60*/  BRA `(.L_x_17) ;  /* 0x0000000000047947 */ /* 0x000fea0003800000 */
.L_x_16:
[----:B----4-:R-:W-:Y:S01]  /*0e70*/  NOP ;  /* 0x0000000000007918 */ /* 0x010fe20000000000 */
.L_x_17:
[----:B------:R-:W1:Y:S01]  /*0e80*/  S2UR UR20, SR_CTAID.Y ;  /* 0x00000000001479c3 */ /* 0x000e620000002600 */
[----:B------:R-:W-:-:S05]  /*0e90*/  CS2R.32 R76, SR_CgaSize ;  /* 0x00000000004c7805 */ /* 0x000fca0000008a00 */
[----:B------:R-:W-:-:S05]  /*0ea0*/  IMAD R76, R76, -0xa0, RZ ;  /* 0xffffff604c4c7824 */ /* 0x000fca00078e02ff */
[----:B------:R-:W-:-:S14]  /*0eb0*/  R2UR UR4, R76 ;  /* 0x000000004c0472ca */ /* 0x000fdc00000e0000 */
[----:B------:R-:W2:Y:S01]  /*0ec0*/  LDCU UR4, c[0x0][UR4+0x2b4] ;  /* 0x00005680040477ac */ /* 0x000ea20008000800 */
[----:B------:R-:W-:-:S05]  /*0ed0*/  CS2R.32 R76, SR_CgaSize ;  /* 0x00000000004c7805 */ /* 0x000fca0000008a00 */
[----:B------:R-:W-:-:S05]  /*0ee0*/  IMAD R76, R76, -0xa0, RZ ;  /* 0xffffff604c4c7824 */ /* 0x000fca00078e02ff */
[----:B------:R-:W-:-:S14]  /*0ef0*/  R2UR UR5, R76 ;  /* 0x000000004c0572ca */ /* 0x000fdc00000e0000 */
[----:B------:R-:W3:Y:S01]  /*0f00*/  LDCU UR5, c[0x0][UR5+0x2b0] ;  /* 0x00005600050577ac */ /* 0x000ee20008000800 */
[----:B------:R-:W4:Y:S01]  /*0f10*/  S2UR UR16, SR_CTAID.X ;  /* 0x00000000001079c3 */ /* 0x000f220000002500 */
[----:B------:R-:W-:-:S05]  /*0f20*/  CS2R.32 R76, SR_CgaSize ;  /* 0x00000000004c7805 */ /* 0x000fca0000008a00 */
[----:B------:R-:W-:-:S05]  /*0f30*/  IMAD R76, R76, -0xa0, RZ ;  /* 0xffffff604c4c7824 */ /* 0x000fca00078e02ff */
[----:B------:R-:W-:-:S14]  /*0f40*/  R2UR UR7, R76 ;  /* 0x000000004c0772ca */ /* 0x000fdc00000e0000 */
[----:B------:R-:W3:Y:S01]  /*0f50*/  LDCU UR7, c[0x0][UR7+0x2a4] ;  /* 0x00005480070777ac */ /* 0x000ee20008000800 */
[----:B------:R-:W-:-:S05]  /*0f60*/  CS2R.32 R76, SR_CgaSize ;  /* 0x00000000004c7805 */ /* 0x000fca0000008a00 */
[----:B------:R-:W-:-:S05]  /*0f70*/  IMAD R76, R76, -0xa0, RZ ;  /* 0xffffff604c4c7824 */ /* 0x000fca00078e02ff */
[----:B------:R-:W-:-:S14]  /*0f80*/  R2UR UR63, R76 ;  /* 0x000000004c3f72ca */ /* 0x000fdc00000e0000 */
[----:B------:R-:W3:Y:S01]  /*0f90*/  LDCU UR63, c[0x0][UR63+0x2a0] ;  /* 0x000054003f3f77ac */ /* 0x000ee20008000800 */
[----:B------:R-:W-:Y:S02]  /*0fa0*/  ULOP3.LUT UR47, UR45, 0x1, URZ, 0xc0, !UPT ;  /* 0x000000012d2f7892 */ /* 0x000fe4000f8ec0ff */
[----:B------:R-:W-:Y:S02]  /*0fb0*/  USHF.R.U32.HI UR32, URZ, 0x1, UR45 ;  /* 0x00000001ff207899 */ /* 0x000fe4000801162d */
[----:B------:R-:W-:Y:S02]  /*0fc0*/  UISETP.GT.U32.AND UP1, UPT, UR47, 0xffff, UPT ;  /* 0x0000ffff2f00788c */ /* 0x000fe4000bf24070 */
[----:B------:R-:W-:Y:S01]  /*0fd0*/  USHF.L.U32 UR28, UR45, 0xb, URZ ;  /* 0x0000000b2d1c7899 */ /* 0x000fe200080006ff */
[----:B-1----:R-:W-:Y:S01]  /*0fe0*/  I2FP.F32.U32 R2, UR20 ;  /* 0x0000001400027c45 */ /* 0x002fe20008201000 */
[----:B------:R-:W1:Y:S04]  /*0ff0*/  LDCU UR21, c[0x0][0xb24] ;  /* 0x00016480ff1577ac */ /* 0x000e680008000800 */
[----:B--2---:R-:W-:Y:S01]  /*1000*/  FMUL R2, R2, UR4 ;  /* 0x0000000402027c20 */ /* 0x004fe20008400000 */
[----:B------:R-:W-:Y:S01]  /*1010*/  ULOP3.LUT UR4, UR45, 0x2, URZ, 0xc0, !UPT ;  /* 0x000000022d047892 */ /* 0x000fe2000f8ec0ff */
[----:B----4-:R-:W-:Y:S01]  /*1020*/  I2FP.F32.U32 R3, UR16 ;  /* 0x0000001000037c45 */ /* 0x010fe20008201000 */
[----:B------:R-:W2:Y:S03]  /*1030*/  LDCU UR42, c[0x0][0xb24] ;  /* 0x00016480ff2a77ac */ /* 0x000ea60008000800 */
[----:B------:R-:W4:Y:S01]  /*1040*/  F2I.U32.TRUNC.NTZ R2, R2 ;  /* 0x0000000200027305 */ /* 0x000f22000020f000 */
[----:B---3--:R-:W-:Y:S01]  /*1050*/  FMUL R3, R3, UR5 ;  /* 0x0000000503037c20 */ /* 0x008fe20008400000 */
[----:B------:R-:W-:Y:S01]  /*1060*/  UISETP.GT.U32.AND UP0, UPT, UR4, 0xffff, UPT ;  /* 0x0000ffff0400788c */ /* 0x000fe2000bf04070 */
[----:B------:R-:W3:Y:S05]  /*1070*/  LDCU UR31, c[0x0][0xb30] ;  /* 0x00016600ff1f77ac */ /* 0x000eea0008000800 */
[----:B------:R-:W1:Y:S01]  /*1080*/  F2I.U32.TRUNC.NTZ R3, R3 ;  /* 0x0000000300037305 */ /* 0x000e62000020f000 */
[----:B------:R-:W-:-:S02]  /*1090*/  USEL UR26, UR4, 0xffff, !UP0 ;  /* 0x0000ffff041a7887 */ /* 0x000fc4000c000000 */
[----:B------:R-:W-:Y:S01]  /*10a0*/  USHF.L.U32 UR29, UR45, 0xd, URZ ;  /* 0x0000000d2d1d7899 */ /* 0x000fe200080006ff */
[----:B------:R-:W-:Y:S01]  /*10b0*/  UMOV UR34, 0x5 ;  /* 0x0000000500227882 */ /* 0x000fe20000000000 */
[----:B------:R-:W-:Y:S01]  /*10c0*/  USEL UR27, UR47, 0xffff, !UP1 ;  /* 0x0000ffff2f1b7887 */ /* 0x000fe2000c800000 */
[----:B----4-:R-:W-:Y:S02]  /*10d0*/  R2UR UR6, R2 ;  /* 0x00000000020672ca */ /* 0x010fe400000e0000 */
[----:B------:R-:W-:Y:S02]  /*10e0*/  PRMT R2, RZ, 0x7610, R2 ;  /* 0x00007610ff027816 */ /* 0x000fe40000000002 */
[----:B-1----:R-:W-:-:S09]  /*10f0*/  R2UR UR5, R3 ;  /* 0x00000000030572ca */ /* 0x002fd200000e0000 */
[----:B------:R-:W-:-:S04]  /*1100*/  UIADD3 UR4, UPT, UPT, -UR6, URZ, URZ ;  /* 0x000000ff06047290 */ /* 0x000fc8000fffe1ff */
[----:B------:R-:W-:Y:S02]  /*1110*/  UIMAD UR4, UR7, UR4, UR20 ;  /* 0x00000004070472a4 */ /* 0x000fe4000f8e0214 */
[----:B------:R-:W-:-:S04]  /*1120*/  UIADD3 UR5, UPT, UPT, -UR5, URZ, URZ ;  /* 0x000000ff05057290 */ /* 0x000fc8000fffe1ff */
[----:B------:R-:W-:Y:S01]  /*1130*/  IMAD.U32 R76, RZ, RZ, UR4 ;  /* 0x00000004ff4c7e24 */ /* 0x000fe2000f8e00ff */
[----:B------:R-:W-:Y:S01]  /*1140*/  UIMAD UR63, UR63, UR5, UR16 ;  /* 0x000000053f3f72a4 */ /* 0x000fe2000f8e0210 */
[----:B--23--:R-:W-:Y:S11]  /*1150*/  BRA.U UP4, `(.L_x_18) ;  /* 0x0000000104407547 */ /* 0x00cff6000b800000 */
[----:B------:R-:W-:-:S13]  /*1160*/  R2UR UR4, R76 ;  /* 0x000000004c0472ca */ /* 0x000fda00000e0000 */
[----:B------:R-:W-:Y:S02]  /*1170*/  UISETP.NE.AND UP0, UPT, UR4, URZ, UPT ;  /* 0x000000ff0400728c */ /* 0x000fe4000bf05270 */
[----:B------:R-:W-:Y:S02]  /*1180*/  UISETP.NE.AND UP1, UPT, UR4, 0x1, UPT ;  /* 0x000000010400788c */ /* 0x000fe4000bf25270 */
[----:B------:R-:W-:Y:S02]  /*1190*/  UISETP.NE.AND UP2, UPT, UR63, URZ, UP0 ;  /* 0x000000ff3f00728c */ /* 0x000fe40008745270 */
[----:B------:R-:W-:Y:S02]  /*11a0*/  USEL UR4, URZ, 0x2, UP0 ;  /* 0x00000002ff047887 */ /* 0x000fe40008000000 */
[----:B------:R-:W-:Y:S02]  /*11b0*/  USEL UR8, URZ, 0x1, UP2 ;  /* 0x00000001ff087887 */ /* 0x000fe40009000000 */
[----:B------:R-:W-:-:S02]  /*11c0*/  UISETP.NE.AND UP2, UPT, UR63, URZ, UPT ;  /* 0x000000ff3f00728c */ /* 0x000fc4000bf45270 */
[----:B------:R-:W-:Y:S02]  /*11d0*/  USEL UR5, URZ, 0x4, UP1 ;  /* 0x00000004ff057887 */ /* 0x000fe40008800000 */
[----:B------:R-:W-:Y:S02]  /*11e0*/  UISETP.NE.AND UP0, UPT, UR63, 0x1, UPT ;  /* 0x000000013f00788c */ /* 0x000fe4000bf05270 */
[----:B------:R-:W-:Y:S02]  /*11f0*/  USEL UR6, URZ, 0x8, UP1 ;  /* 0x00000008ff067887 */ /* 0x000fe40008800000 */
[----:B------:R-:W-:Y:S02]  /*1200*/  USEL UR7, UR5, 0x4, UP2 ;  /* 0x0000000405077887 */ /* 0x000fe40009000000 */
[----:B------:R-:W-:Y:S02]  /*1210*/  USEL UR4, UR4, 0x2, UP0 ;  /* 0x0000000204047887 */ /* 0x000fe40008000000 */
[----:B------:R-:W-:-:S02]  /*1220*/  USEL UR5, UR6, 0x8, UP0 ;  /* 0x0000000806057887 */ /* 0x000fc40008000000 */
[----:B------:R-:W-:-:S04]  /*1230*/  UIADD3 UR4, UPT, UPT, UR4, UR7, UR8 ;  /* 0x0000000704047290 */ /* 0x000fc8000fffe008 */
[----:B------:R-:W-:-:S06]  /*1240*/  UIADD3 UR4, UPT, UPT, UR4, UR5, URZ ;  /* 0x0000000504047290 */ /* 0x000fcc000fffe0ff */
[----:B------:R-:W-:-:S07]  /*1250*/  MOV R2, UR4 ;  /* 0x0000000400027c02 */ /* 0x000fce0008000f00 */
.L_x_18:
[----:B------:R-:W1:Y:S01]  /*1260*/  S2UR UR36, SR_CTAID.Z ;  /* 0x00000000002479c3 */ /* 0x000e620000002700 */
[----:B------:R-:W-:Y:S01]  /*1270*/  UISETP.GE.AND UP0, UPT, UR21, 0x1, UPT ;  /* 0x000000011500788c */ /* 0x000fe2000bf06270 */
[----:B------:R-:W-:-:S08]  /*1280*/  UMOV UR33, 0x3 ;  /* 0x0000000300217882 */ /* 0x000fd00000000000 */
[----:B------:R-:W-:Y:S05]  /*1290*/  BRA.U !UP0, `(.L_x_19) ;  /* 0x0000000108d47547 */ /* 0x000fea000b800000 */
[----:B------:R-:W2:Y:S01]  /*12a0*/  LDCU.128 UR12, c[0x0][0xb10] ;  /* 0x00016200ff0c77ac */ /* 0x000ea20008000c00 */
[----:B------:R-:W3:Y:S01]  /*12b0*/  LDCU UR6, c[0x0][0x370] ;  /* 0x00006e00ff0677ac */ /* 0x000ee20008000800 */
[----:B------:R-:W4:Y:S01]  /*12c0*/  LDCU UR5, c[0x0][0x374] ;  /* 0x00006e80ff0577ac */ /* 0x000f220008000800 */
[----:B------:R-:W1:Y:S01]  /*12d0*/  LDCU UR30, c[0x0][0xb0c] ;  /* 0x00016180ff1e77ac */ /* 0x000e620008000800 */
[----:B------:R-:W1:Y:S01]  /*12e0*/  LDCU UR4, c[0x0][0xb20] ;  /* 0x00016400ff0477ac */ /* 0x000e620008000800 */
[----:B------:R-:W1:Y:S01]  /*12f0*/  LDCU.64 UR8, c[0x0][0xb28] ;  /* 0x00016500ff0877ac */ /* 0x000e620008000a00 */
[----:B--2---:R-:W-:Y:S02]  /*1300*/  UISETP.NE.AND UP0, UPT, UR14, 0x1, UPT ;  /* 0x000000010e00788c */ /* 0x004fe4000bf05270 */
[----:B----4-:R-:W-:Y:S02]  /*1310*/  UIMAD.WIDE.U32 UR10, UR5, UR15, URZ ;  /* 0x0000000f050a72a5 */ /* 0x010fe4000f8e00ff */
[----:B---3--:R-:W-:-:S02]  /*1320*/  UIMAD.WIDE.U32 UR22, UR6, UR12, URZ ;  /* 0x0000000c061672a5 */ /* 0x008fc4000f8e00ff */
[----:B-1----:R-:W-:Y:S02]  /*1330*/  UISETP.NE.AND UP1, UPT, UR30, 0x1, UPT ;  /* 0x000000011e00788c */ /* 0x002fe4000bf25270 */
[----:B------:R-:W-:Y:S01]  /*1340*/  UISETP.NE.AND UP2, UPT, UR21, 0x1, UPT ;  /* 0x000000011500788c */ /* 0x000fe2000bf45270 */
[----:B------:R-:W-:Y:S02]  /*1350*/  UMOV UR10, UR11 ;  /* 0x0000000b000a7c82 */ /* 0x000fe40008000000 */
[----:B------:R-:W-:Y:S01]  /*1360*/  UMOV UR22, UR23 ;  /* 0x0000001700167c82 */ /* 0x000fe20008000000 */
[----:B------:R-:W-:Y:S02]  /*1370*/  @UP0 USHF.R.U32.HI UR5, URZ, UR4, UR10 ;  /* 0x00000004ff050299 */ /* 0x000fe4000801160a */
[----:B------:R-:W-:Y:S02]  /*1380*/  UIMAD.WIDE.U32 UR24, UR20, UR15, URZ ;  /* 0x0000000f141872a5 */ /* 0x000fe4000f8e00ff */
[----:B------:R-:W-:-:S02]  /*1390*/  UIMAD.WIDE.U32 UR10, UR5, UR8, URZ ;  /* 0x00000008050a72a5 */ /* 0x000fc4000f8e00ff */
[----:B------:R-:W-:Y:S02]  /*13a0*/  @UP1 USHF.R.U32.HI UR6, URZ, UR13, UR22 ;  /* 0x0000000dff061299 */ /* 0x000fe40008011616 */
[----:B------:R-:W-:Y:S02]  /*13b0*/  UIMAD.WIDE.U32 UR18, UR16, UR12, URZ ;  /* 0x0000000c101272a5 */ /* 0x000fe4000f8e00ff */
[----:B------:R-:W-:Y:S01]  /*13c0*/  UIMAD.WIDE.U32 UR22, UR6, UR8, URZ ;  /* 0x00000008061672a5 */ /* 0x000fe2000f8e00ff */
[----:B------:R-:W-:Y:S01]  /*13d0*/  UMOV UR24, UR25 ;  /* 0x0000001900187c82 */ /* 0x000fe20008000000 */
[----:B------:R-:W-:Y:S01]  /*13e0*/  UMOV UR10, UR11 ;  /* 0x0000000b000a7c82 */ /* 0x000fe20008000000 */
[----:B------:R-:W-:Y:S02]  /*13f0*/  USHF.R.U32.HI UR24, URZ, UR4, UR24 ;  /* 0x00000004ff187299 */ /* 0x000fe40008011618 */
[----:B------:R-:W-:Y:S02]  /*1400*/  @UP2 USHF.R.U32.HI UR5, URZ, UR9, UR10 ;  /* 0x00000009ff052299 */ /* 0x000fe4000801160a */
[----:B------:R-:W-:Y:S01]  /*1410*/  UMOV UR7, UR23 ;  /* 0x0000001700077c82 */ /* 0x000fe20008000000 */
[----:B------:R-:W-:Y:S01]  /*1420*/  UMOV UR18, UR19 ;  /* 0x0000001300127c82 */ /* 0x000fe20008000000 */
[----:B------:R-:W-:-:S02]  /*1430*/  @UP2 USHF.R.U32.HI UR6, URZ, UR9, UR7 ;  /* 0x00000009ff062299 */ /* 0x000fc40008011607 */
[----:B------:R-:W-:Y:S02]  /*1440*/  USHF.R.U32.HI UR13, URZ, UR13, UR18 ;  /* 0x0000000dff0d7299 */ /* 0x000fe40008011612 */
[----:B------:R-:W-:Y:S02]  /*1450*/  USEL UR4, UR20, UR24, !UP0 ;  /* 0x0000001814047287 */ /* 0x000fe4000c000000 */
[----:B------:R-:W-:Y:S02]  /*1460*/  UIMAD UR7, UR5, UR21, URZ ;  /* 0x00000015050772a4 */ /* 0x000fe4000f8e02ff */
[----:B------:R-:W-:Y:S02]  /*1470*/  USEL UR5, UR16, UR13, !UP1 ;  /* 0x0000000d10057287 */ /* 0x000fe4000c800000 */
[----:B------:R-:W-:Y:S02]  /*1480*/  UIMAD UR12, UR6, UR21, URZ ;  /* 0x00000015060c72a4 */ /* 0x000fe4000f8e02ff */
[----:B------:R-:W-:-:S02]  /*1490*/  UISETP.GE.AND UP0, UPT, UR4, UR7, UPT ;  /* 0x000000070400728c */ /* 0x000fc4000bf06270 */
[----:B------:R-:W-:Y:S02]  /*14a0*/  UIMAD.WIDE.U32 UR10, UR4, UR8, URZ ;  /* 0x00000008040a72a5 */ /* 0x000fe4000f8e00ff */
[----:B------:R-:W-:Y:S02]  /*14b0*/  UISETP.GE.OR UP0, UPT, UR5, UR12, UP0 ;  /* 0x0000000c0500728c */ /* 0x000fe40008706670 */
[----:B------:R-:W-:Y:S02]  /*14c0*/  UIMAD.WIDE.U32 UR12, UR5, UR8, URZ ;  /* 0x00000008050c72a5 */ /* 0x000fe4000f8e00ff */
[----:B------:R-:W-:Y:S01]  /*14d0*/  UIADD3 UR10, UPT, UPT, -UR4, URZ, URZ ;  /* 0x000000ff040a7290 */ /* 0x000fe2000fffe1ff */
[----:B------:R-:W-:Y:S01]  /*14e0*/  UMOV UR8, UR11 ;  /* 0x0000000b00087c82 */ /* 0x000fe20008000000 */
[----:B------:R-:W-:Y:S02]  /*14f0*/  UIADD3 UR11, UPT, UPT, -UR5, URZ, URZ ;  /* 0x000000ff050b7290 */ /* 0x000fe4000fffe1ff */
[----:B------:R-:W-:-:S03]  /*1500*/  USHF.R.U32.HI UR8, URZ, UR9, UR8 ;  /* 0x00000009ff087299 */ /* 0x000fc60008011608 */
[----:B------:R-:W-:Y:S01]  /*1510*/  @!UP0 UMOV UR7, UR13 ;  /* 0x0000000d00078c82 */ /* 0x000fe20008000000 */
[----:B------:R-:W-:Y:S02]  /*1520*/  UIMAD UR20, UR14, UR10, UR20 ;  /* 0x0000000a0e1472a4 */ /* 0x000fe4000f8e0214 */
[----:B------:R-:W-:Y:S02]  /*1530*/  USEL UR8, UR4, UR8, !UP2 ;  /* 0x0000000804087287 */ /* 0x000fe4000d000000 */
[----:B------:R-:W-:Y:S02]  /*1540*/  @!UP0 USHF.R.U32.HI UR7, URZ, UR9, UR7 ;  /* 0x00000009ff078299 */ /* 0x000fe40008011607 */
[----:B------:R-:W-:Y:S02]  /*1550*/  UIADD3 UR9, UPT, UPT, -UR8, URZ, URZ ;  /* 0x000000ff08097290 */ /* 0x000fe4000fffe1ff */
[----:B------:R-:W-:Y:S02]  /*1560*/  @!UP0 USEL UR7, UR5, UR7, !UP2 ;  /* 0x0000000705078287 */ /* 0x000fe4000d000000 */
[----:B------:R-:W-:-:S02]  /*1570*/  UIMAD UR9, UR21, UR9, UR4 ;  /* 0x00000009150972a4 */ /* 0x000fc4000f8e0204 */
[----:B------:R-:W-:Y:S02]  /*1580*/  @!UP0 UIADD3 UR8, UPT, UPT, UR8, -UR7, URZ ;  /* 0x8000000708088290 */ /* 0x000fe4000fffe0ff */
[----:B------:R-:W-:Y:S02]  /*1590*/  @!UP0 UIMAD UR6, UR9, UR6, UR7 ;  /* 0x00000006090682a4 */ /* 0x000fe4000f8e0207 */
[----:B------:R-:W-:Y:S02]  /*15a0*/  @!UP0 UIMAD UR4, UR8, UR21, UR5 ;  /* 0x00000015080482a4 */ /* 0x000fe4000f8e0205 */
[----:B------:R-:W-:Y:S02]  /*15b0*/  UIMAD UR16, UR30, UR11, UR16 ;  /* 0x0000000b1e1072a4 */ /* 0x000fe4000f8e0210 */
[----:B------:R-:W-:Y:S01]  /*15c0*/  UIMAD UR20, UR4, UR14, UR20 ;  /* 0x0000000e041472a4 */ /* 0x000fe2000f8e0214 */
[----:B------:R-:W-:Y:S02]  /*15d0*/  @!UP0 UMOV UR5, UR6 ;  /* 0x0000000600058c82 */ /* 0x000fe40008000000 */
[----:B------:R-:W-:-:S12]  /*15e0*/  UIMAD UR16, UR5, UR30, UR16 ;  /* 0x0000001e051072a4 */ /* 0x000fd8000f8e0210 */
.L_x_19:
[----:B------:R-:W-:Y:S02]  /*15f0*/  UISETP.NE.AND UP1, UPT, UR31, 0x1, UPT ;  /* 0x000000011f00788c */ /* 0x000fe4000bf25270 */
[----:B------:R-:W-:Y:S02]  /*1600*/  ULOP3.LUT UR24, UR27, 0xffff, URZ, 0xc0, !UPT ;  /* 0x0000ffff1b187892 */ /* 0x000fe4000f8ec0ff */
[----:B------:R-:W-:Y:S02]  /*1610*/  ULOP3.LUT UR21, UR26, 0xffff, URZ, 0xc0, !UPT ;  /* 0x0000ffff1a157892 */ /* 0x000fe4000f8ec0ff */
[----:B------:R-:W-:Y:S02]  /*1620*/  UISETP.NE.AND UP0, UPT, UR17, 0x2, UPT ;  /* 0x000000021100788c */ /* 0x000fe4000bf05270 */
[----:B------:R-:W-:Y:S02]  /*1630*/  ULOP3.LUT UR28, UR28, 0x1000, URZ, 0xc0, !UPT ;  /* 0x000010001c1c7892 */ /* 0x000fe4000f8ec0ff */
[----:B------:R-:W-:-:S02]  /*1640*/  ULOP3.LUT UR27, UR29, 0x2000, URZ, 0xc0, !UPT ;  /* 0x000020001d1b7892 */ /* 0x000fc4000f8ec0ff */
[----:B------:R-:W-:Y:S02]  /*1650*/  USHF.L.U32 UR24, UR34, UR24, URZ ;  /* 0x0000001822187299 */ /* 0x000fe400080006ff */
[----:B------:R-:W-:Y:S01]  /*1660*/  USHF.L.U32 UR21, UR33, UR21, URZ ;  /* 0x0000001521157299 */ /* 0x000fe200080006ff */
[----:B------:R-:W-:Y:S11]  /*1670*/  BRA.U UP1, `(.L_x_20) ;  /* 0x0000000101447547 */ /* 0x000ff6000b800000 */
[----:B------:R-:W2:Y:S01]  /*1680*/  LDCU.128 UR8, c[0x0][0xb10] ;  /* 0x00016200ff0877ac */ /* 0x000ea20008000c00 */
[----:B------:R-:W3:Y:S01]  /*1690*/  LDCU UR12, c[0x0][0xb0c] ;  /* 0x00016180ff0c77ac */ /* 0x000ee20008000800 */
[----:B------:R-:W4:Y:S01]  /*16a0*/  LDCU UR13, c[0x0][0xb20] ;  /* 0x00016400ff0d77ac */ /* 0x000f220008000800 */
[----:B--2---:R-:W-:Y:S02]  /*16b0*/  UIMAD.WIDE.U32 UR6, UR16, UR8, URZ ;  /* 0x00000008100672a5 */ /* 0x004fe4000f8e00ff */
[----:B------:R-:W-:Y:S02]  /*16c0*/  UIMAD.WIDE.U32 UR4, UR20, UR11, URZ ;  /* 0x0000000b140472a5 */ /* 0x000fe4000f8e00ff */
[----:B---3--:R-:W-:Y:S02]  /*16d0*/  UISETP.NE.AND UP2, UPT, UR12, 0x1, UPT ;  /* 0x000000010c00788c */ /* 0x008fe4000bf45270 */
[----:B------:R-:W-:Y:S01]  /*16e0*/  UISETP.NE.AND UP1, UPT, UR10, 0x1, UPT ;  /* 0x000000010a00788c */ /* 0x000fe2000bf25270 */
[----:B------:R-:W-:-:S02]  /*16f0*/  UMOV UR6, UR7 ;  /* 0x0000000700067c82 */ /* 0x000fc40008000000 */
[----:B------:R-:W-:Y:S01]  /*1700*/  UMOV UR4, UR5 ;  /* 0x0000000500047c82 */ /* 0x000fe20008000000 */
[----:B------:R-:W-:Y:S02]  /*1710*/  USHF.R.U32.HI UR9, URZ, UR9, UR6 ;  /* 0x00000009ff097299 */ /* 0x000fe40008011606 */
[----:B----4-:R-:W-:Y:S02]  /*1720*/  USHF.R.U32.HI UR4, URZ, UR13, UR4 ;  /* 0x0000000dff047299 */ /* 0x010fe40008011604 */
[----:B------:R-:W-:Y:S02]  /*1730*/  USEL UR5, UR16, UR9, !UP2 ;  /* 0x0000000910057287 */ /* 0x000fe4000d000000 */
[----:B------:R-:W-:-:S04]  /*1740*/  USEL UR4, UR20, UR4, !UP1 ;  /* 0x0000000414047287 */ /* 0x000fc8000c800000 */
[----:B------:R-:W-:Y:S02]  /*1750*/  UIADD3 UR6, UPT, UPT, UR5, -UR4, URZ ;  /* 0x8000000405067290 */ /* 0x000fe4000fffe0ff */
[----:B------:R-:W-:Y:S02]  /*1760*/  UIADD3 UR4, UPT, UPT, -UR5, UR4, URZ ;  /* 0x0000000405047290 */ /* 0x000fe4000fffe1ff */
[----:B------:R-:W-:Y:S02]  /*1770*/  UIMAD UR20, UR6, UR10, UR20 ;  /* 0x0000000a061472a4 */ /* 0x000fe4000f8e0214 */
[----:B------:R-:W-:-:S12]  /*1780*/  UIMAD UR16, UR4, UR12, UR16 ;  /* 0x0000000c041072a4 */ /* 0x000fd8000f8e0210 */
.L_x_20:
[----:B------:R-:W-:Y:S05]  /*1790*/  BRA.U !UP5, `(.L_x_21) ;  /* 0x000000010d0c7547 */ /* 0x000fea000b800000 */
[----:B------:R-:W-:Y:S01]  /*17a0*/  UCGABAR_WAIT ;  /* 0x0000000000007dc7 */ /* 0x000fe20008000000 */
[----:B------:R-:W-:Y:S01]  /*17b0*/  CCTL.IVALL ;  /* 0x00000000ff00798f */ /* 0x000fe20002000000 */
[----:B------:R-:W-:Y:S05]  /*17c0*/  BRA `(.L_x_22) ;  /* 0x0000000000047947 */ /* 0x000fea0003800000 */
.L_x_21:
[----:B------:R-:W-:Y:S06]  /*17d0*/  BAR.SYNC.DEFER_BLOCKING 0x0 ;  /* 0x0000000000007b1d */ /* 0x000fec0000010000 */
.L_x_22:
[----:B------:R-:W-:Y:S05]  /*17e0*/  BRA.U UP0, `(.L_x_23) ;  /* 0x0000001500607547 */ /* 0x000fea000b800000 */
[----:B------:R-:W2:Y:S01]  /*17f0*/  LDCU UR6, c[0x0][0x38c] ;  /* 0x00007180ff0677ac */ /* 0x000ea20008000800 */
[----:B------:R-:W-:Y:S01]  /*1800*/  PLOP3.LUT P1, PT, PT, PT, UP3, 0x80, 0x8 ;  /* 0x000000000008781c */ /* 0x000fe20003f2f038 */
[----:B------:R-:W-:Y:S01]  /*1810*/  IMAD.MOV.U32 R12, RZ, RZ, 0x1 ;  /* 0x00000001ff0c7424 */ /* 0x000fe200078e00ff */
[----:B------:R-:W-:Y:S01]  /*1820*/  ISETP.EQ.OR P2, PT, R0, RZ, P3 ;  /* 0x000000ff0000720c */ /* 0x000fe20001f42670 */
[----:B------:R-:W-:Y:S01]  /*1830*/  UISETP.NE.AND UP1, UPT, UR17, URZ, UPT ;  /* 0x000000ff1100728c */ /* 0x000fe2000bf25270 */
[----:B------:R-:W-:Y:S02]  /*1840*/  PLOP3.LUT P1, PT, P1, PT, PT, 0x8, 0x80 ;  /* 0x000000000080781c */ /* 0x000fe40000f2e170 */
[----:B------:R-:W-:Y:S01]  /*1850*/  CS2R R10, SRZ ;  /* 0x00000000000a7805 */ /* 0x000fe2000001ff00 */
[----:B------:R-:W-:Y:S01]  /*1860*/  IMAD.MOV.U32 R9, RZ, RZ, RZ ;  /* 0x000000ffff097224 */ /* 0x000fe200078e00ff */
[----:B------:R-:W3:Y:S01]  /*1870*/  LDCU UR40, c[0x0][0x370] ;  /* 0x00006e00ff2877ac */ /* 0x000ee20008000800 */
[----:B------:R-:W-:Y:S01]  /*1880*/  IMAD.MOV.U32 R8, RZ, RZ, 0x1 ;  /* 0x00000001ff087424 */ /* 0x000fe200078e00ff */
[----:B------:R-:W4:Y:S01]  /*1890*/  LDCU.64 UR30, c[0x0][0x348] ;  /* 0x00006900ff1e77ac */ /* 0x000f220008000a00 */
[----:B------:R-:W1:Y:S01]  /*18a0*/  LDCU UR39, c[0x0][0x374] ;  /* 0x00006e80ff2777ac */ /* 0x000e620008000800 */
[----:B--2---:R-:W-:-:S02]  /*18b0*/  UIADD3 UR5, UPT, UPT, UR6, 0x7f, URZ ;  /* 0x0000007f06057890 */ /* 0x004fc4000fffe0ff */
[----:B------:R-:W-:Y:S02]  /*18c0*/  UIADD3 UR48, UPT, UPT, UR6, 0xfe, URZ ;  /* 0x000000fe06307890 */ /* 0x000fe4000fffe0ff */
[----:B------:R-:W-:Y:S02]  /*18d0*/  USHF.R.S32.HI UR4, URZ, 0x1f, UR5 ;  /* 0x0000001fff047899 */ /* 0x000fe40008011405 */
[----:B------:R-:W-:Y:S02]  /*18e0*/  USEL UR26, UR37, 0x2, UP1 ;  /* 0x00000002251a7887 */ /* 0x000fe40008800000 */
[----:B------:R-:W-:Y:S02]  /*18f0*/  ULEA.HI UR4, UR4, UR5, URZ, 0x7 ;  /* 0x0000000504047291 */ /* 0x000fe4000f8f38ff */
[----:B------:R-:W-:Y:S02]  /*1900*/  USHF.L.U32 UR5, UR32, 0x5, URZ ;  /* 0x0000000520057899 */ /* 0x000fe400080006ff */
[----:B------:R-:W-:-:S02]  /*1910*/  USHF.R.S32.HI UR43, URZ, 0x7, UR4 ;  /* 0x00000007ff2b7899 */ /* 0x000fc40008011404 */
[----:B------:R-:W-:Y:S02]  /*1920*/  UIADD3 UR4, UPT, UPT, UR6, -0x1, URZ ;  /* 0xffffffff06047890 */ /* 0x000fe4000fffe0ff */
[----:B------:R-:W-:Y:S02]  /*1930*/  UISETP.LT.U32.AND UP0, UPT, UR43, 0x8, UPT ;  /* 0x000000082b00788c */ /* 0x000fe4000bf01070 */
[----:B------:R-:W-:Y:S02]  /*1940*/  UISETP.GE.U32.AND UP2, UPT, UR4, -0xff, UPT ;  /* 0xffffff010400788c */ /* 0x000fe4000bf46070 */
[----:B------:R-:W-:Y:S02]  /*1950*/  USEL UR41, UR43, 0x8, UP0 ;  /* 0x000000082b297887 */ /* 0x000fe40008000000 */
[----:B------:R-:W-:Y:S02]  /*1960*/  ULOP3.LUT UR44, UR5, 0x20, URZ, 0xe2, !UPT ;  /* 0x00000020052c7892 */ /* 0x000fe4000f8ee2ff */
[----:B------:R-:W-:-:S02]  /*1970*/  UIADD3 UR25, UPT, UPT, UR41, -0x1, URZ ;  /* 0xffffffff29197890 */ /* 0x000fc4000fffe0ff */
[----:B------:R-:W-:Y:S01]  /*1980*/  UIADD3 UR46, UPT, UPT, UR43, -UR41, URZ ;  /* 0x800000292b2e7290 */ /* 0x000fe2000fffe0ff */
[----:B------:R-:W-:Y:S02]  /*1990*/  UMOV UR5, URZ ;  /* 0x000000ff00057c82 */ /* 0x000fe40008000000 */
[----:B------:R-:W-:-:S04]  /*19a0*/  @UP2 UIADD3 UR25, UPT, UPT, UR41, URZ, URZ ;  /* 0x000000ff29192290 */ /* 0x000fc8000fffe0ff */
[----:B-1-34-:R-:W-:-:S12]  /*19b0*/  UIADD3 UR25, UPT, UPT, UR25, 0x1, URZ ;  /* 0x0000000119197890 */ /* 0x01afd8000fffe0ff */
.L_x_43:
[----:B------:R-:W-:Y:S01]  /*19c0*/  UISETP.NE.AND UP0, UPT, UR45, URZ, UPT ;  /* 0x000000ff2d00728c */ /* 0x000fe2000bf05270 */
[----:B------:R-:W1:Y:S08]  /*19d0*/  S2UR UR45, SR_CgaCtaId ;  /* 0x00000000002d79c3 */ /* 0x000e700000008800 */
[----:B------:R-:W-:Y:S05]  /*19e0*/  BRA.U UP0, `(.L_x_24) ;  /* 0x0000000100347547 */ /* 0x000fea000b800000 */
[----:B------:R-:W2:Y:S01]  /*19f0*/  S2R R0, SR_CgaCtaId ;  /* 0x0000000000007919 */ /* 0x000ea20000008800 */
[----:B------:R-:W-:-:S04]  /*1a00*/  MOV R2, 0x400 ;  /* 0x0000040000027802 */ /* 0x000fc80000000f00 */
[----:B--2---:R-:W-:Y:S02]  /*1a10*/  LEA R0, R0, R2, 0x18 ;  /* 0x0000000200007211 */ /* 0x004fe400078ec0ff */
[----:B------:R-:W-:-:S03]  /*1a20*/  SHF.L.U32 R2, R8, 0x1f, RZ ;  /* 0x0000001f08027819 */ /* 0x000fc600000006ff */
[----:B------:R-:W-:-:S04]  /*1a30*/  IMAD R0, R9, 0x8, R0 ;  /* 0x0000000809007824 */ /* 0x000fc800078e0200 */
[----:B------:R-:W2:Y:S02]  /*1a40*/  SYNCS.PHASECHK.TRANS64.TRYWAIT P0, [R0+URZ+0x120], R2 ;  /* 0x00012002000075a7 */ /* 0x000ea400080011ff */
[----:B--2---:R-:W-:Y:S05]  /*1a50*/  @!P0 BRA `(.L_x_25) ;  /* 0x0000006000a88947 */ /* 0x004fea0003800000 */
.L_x_117:
[----:B------:R-:W-:Y:S01]  /*1a60*/  VIADD R9, R9, 0x1 ;  /* 0x0000000109097836 */ /* 0x000fe20000000000 */
[----:B------:R2:W-:Y:S04]  /*1a70*/  SYNCS.ARRIVE.TRANS64.A1T0 RZ, [R0+URZ+0x110], RZ ;  /* 0x000110ff00ff79a7 */ /* 0x0005e800081000ff */
[----:B------:R-:W-:-:S04]  /*1a80*/  ISETP.NE.AND P0, PT, R9, 0x2, PT ;  /* 0x000000020900780c */ /* 0x000fc80003f05270 */
[----:B------:R-:W-:Y:S02]  /*1a90*/  SEL R9, R9, RZ, P0 ;  /* 0x000000ff09097207 */ /* 0x000fe40000000000 */
[----:B--2---:R-:W-:-:S04]  /*1aa0*/  SEL R0, RZ, 0x1, P0 ;  /* 0x00000001ff007807 */ /* 0x004fc80000000000 */
[----:B------:R-:W-:-:S07]  /*1ab0*/  LOP3.LUT R8, R8, R0, RZ, 0x3c, !PT ;  /* 0x0000000008087212 */ /* 0x000fce00078e3cff */
.L_x_24:
[----:B------:R-:W-:Y:S01]  /*1ac0*/  UMOV UR6, 0x400 ;  /* 0x0000040000067882 */ /* 0x000fe20000000000 */
[----:B------:R-:W-:Y:S01]  /*1ad0*/  SHF.L.U32 R0, R12, 0x1f, RZ ;  /* 0x0000001f0c007819 */ /* 0x000fe200000006ff */
[----:B-1----:R-:W-:Y:S02]  /*1ae0*/  ULEA UR6, UR45, UR6, 0x18 ;  /* 0x000000062d067291 */ /* 0x002fe4000f8ec0ff */
[----:B------:R-:W-:Y:S02]  /*1af0*/  UISETP.GE.U32.AND UP0, UPT, UR48, 0xff, UPT ;  /* 0x000000ff3000788c */ /* 0x000fe4000bf06070 */
[----:B------:R-:W-:Y:S02]  /*1b00*/  ULEA UR4, UR5, UR6, 0x3 ;  /* 0x0000000605047291 */ /* 0x000fe4000f8e18ff */
[----:B------:R-:W-:Y:S02]  /*1b10*/  ULEA UR11, UR20, UR47, 0x1 ;  /* 0x0000002f140b7291 */ /* 0x000fe4000f8e08ff */
[----:B------:R-:W-:-:S02]  /*1b20*/  ULEA UR35, UR16, UR44, 0x6 ;  /* 0x0000002c10237291 */ /* 0x000fc4000f8e30ff */
[----:B------:R-:W-:Y:S01]  /*1b30*/  USHF.L.U32 UR11, UR11, 0x6, URZ ;  /* 0x000000060b0b7899 */ /* 0x000fe200080006ff */
[----:B------:R-:W-:Y:S02]  /*1b40*/  UMOV UR13, URZ ;  /* 0x000000ff000d7c82 */ /* 0x000fe40008000000 */
[----:B------:R1:W2:Y:S01]  /*1b50*/  SYNCS.PHASECHK.TRANS64.TRYWAIT P0, [UR4+0x40], R0 ;  /* 0x00004000ff0075a7 */ /* 0x0002a20008001104 */
[----:B------:R-:W-:Y:S08]  /*1b60*/  BRA.U !UP0, `(.L_x_26) ;  /* 0x0000000108c07547 */ /* 0x000ff0000b800000 */
[----:B------:R-:W-:Y:S01]  /*1b70*/  UMOV UR7, URZ ;  /* 0x000000ff00077c82 */ /* 0x000fe20008000000 */
[----:B------:R-:W-:-:S05]  /*1b80*/  UMOV UR4, UR5 ;  /* 0x0000000500047c82 */ /* 0x000fca0008000000 */
.L_x_32:
[----:B------:R-:W-:Y:S01]  /*1b90*/  ULEA UR33, UR4, UR6, 0x3 ;  /* 0x0000000604217291 */ /* 0x000fe2000f8e18ff */
[----:B------:R-:W-:Y:S01]  /*1ba0*/  @!P3 MOV R2, 0x6000 ;  /* 0x000060000002b802 */ /* 0x000fe20000000f00 */
[----:B--2-4-:R-:W-:Y:S10]  /*1bb0*/  @P0 BRA `(.L_x_27) ;  /* 0x00000000000c0947 */ /* 0x014ff40003800000 */
[----:B------:R-:W-:-:S04]  /*1bc0*/  SHF.L.U32 R3, R12, 0x1f, RZ ;  /* 0x0000001f0c037819 */ /* 0x000fc800000006ff */
[----:B------:R-:W2:Y:S02]  /*1bd0*/  SYNCS.PHASECHK.TRANS64.TRYWAIT P0, [UR33+0x40], R3 ;  /* 0x00004003ff0075a7 */ /* 0x000ea40008001121 */
[----:B--2---:R-:W-:Y:S05]  /*1be0*/  @!P0 BRA `(.L_x_28) ;  /* 0x0000006000588947 */ /* 0x004fea0003800000 */
.L_x_27:
[----:B------:R2:W-:Y:S01]  /*1bf0*/  @!P3 SYNCS.ARRIVE.TRANS64 RZ, [UR33], R2 ;  /* 0x00000002ffffb9a7 */ /* 0x0005e20008000021 */
[----:B------:R-:W-:-:S04]  /*1c00*/  ULOP3.LUT UR5, UR26, 0x2, URZ, 0xfc, !UPT ;  /* 0x000000021a057892 */ /* 0x000fc8000f8efcff */
[----:B------:R-:W-:-:S09]  /*1c10*/  UISETP.NE.AND UP0, UPT, UR5, 0x2, UPT ;  /* 0x000000020500788c */ /* 0x000fd2000bf05270 */
[----:B------:R-:W-:Y:S05]  /*1c20*/  BRA.U UP0, `(.L_x_29) ;  /* 0x0000000100047547 */ /* 0x000fea000b800000 */
[----:B------:R-:W-:Y:S05]  /*1c30*/  BPT.TRAP 0x1 ;  /* 0x000000040000795c */ /* 0x000fea0000300000 */
.L_x_29:
[----:B------:R-:W-:Y:S04]  /*1c40*/  BSSY.RECONVERGENT B0, `(.L_x_30) ;  /* 0x0000003000007945 */ /* 0x000fe80003800200 */
[----:B------:R-:W-:Y:S05]  /*1c50*/  @P2 BRA `(.L_x_31) ;  /* 0x0000000000042947 */ /* 0x000fea0003800000 */
[----:B------:R-:W-:Y:S05]  /*1c60*/  BPT.TRAP 0x1 ;  /* 0x000000040000795c */ /* 0x000fea0000300000 */
.L_x_31:
[----:B------:R-:W-:Y:S05]  /*1c70*/  BSYNC.RECONVERGENT B0 ;  /* 0x0000000000007941 */ /* 0x000fea0003800200 */
.L_x_30:
[----:B------:R-:W-:Y:S02]  /*1c80*/  UIADD3 UR5, UPT, UPT, UR4, 0x1, URZ ;  /* 0x0000000104057890 */ /* 0x000fe4000fffe0ff */
[----:B------:R-:W-:Y:S02]  /*1c90*/  USHF.L.U32 UR34, UR7, 0x7, URZ ;  /* 0x0000000707227899 */ /* 0x000fe400080006ff */
[----:B------:R-:W-:Y:S02]  /*1ca0*/  UISETP.NE.AND UP0, UPT, UR5, 0x8, UPT ;  /* 0x000000080500788c */ /* 0x000fe4000bf05270 */
[----:B------:R-:W-:Y:S02]  /*1cb0*/  UIADD3 UR7, UPT, UPT, UR7, 0x1, URZ ;  /* 0x0000000107077890 */ /* 0x000fe4000fffe0ff */
[----:B------:R-:W-:Y:S02]  /*1cc0*/  USEL UR9, URZ, 0x1, UP0 ;  /* 0x00000001ff097887 */ /* 0x000fe40008000000 */
[----:B------:R-:W-:-:S02]  /*1cd0*/  USEL UR5, UR5, URZ, UP0 ;  /* 0x000000ff05057287 */ /* 0x000fc40008000000 */
[----:B------:R-:W-:Y:S02]  /*1ce0*/  UIADD3 UR14, UP0, UPT, UR30, 0x180, URZ ;  /* 0x000001801e0e7890 */ /* 0x000fe4000ff1e0ff */
[----:B------:R-:W-:Y:S01]  /*1cf0*/  ULEA UR8, UR5, UR6, 0x3 ;  /* 0x0000000605087291 */ /* 0x000fe2000f8e18ff */
[----:B------:R-:W-:Y:S01]  /*1d00*/  LOP3.LUT R12, R12, UR9, RZ, 0x3c, !PT ;  /* 0x000000090c0c7c12 */ /* 0x000fe2000f8e3cff */
[----:B------:R-:W-:Y:S02]  /*1d10*/  ULEA UR32, UR4, UR28, 0xd ;  /* 0x0000001c04207291 */ /* 0x000fe4000f8e68ff */
[----:B------:R-:W-:Y:S01]  /*1d20*/  UIADD3 UR16, UP1, UPT, UR30, 0x80, URZ ;  /* 0x000000801e107890 */ /* 0x000fe2000ff3e0ff */
[----:B-1----:R-:W-:Y:S01]  /*1d30*/  SHF.L.U32 R0, R12, 0x1f, RZ ;  /* 0x0000001f0c007819 */ /* 0x002fe200000006ff */
[----:B------:R-:W-:Y:S02]  /*1d40*/  UIADD3.X UR15, UPT, UPT, URZ, UR31, URZ, UP0, !UPT ;  /* 0x0000001fff0f7290 */ /* 0x000fe400087fe4ff */
[----:B------:R-:W-:Y:S01]  /*1d50*/  UISETP.NE.AND UP0, UPT, UR7, UR25, UPT ;  /* 0x000000190700728c */ /* 0x000fe2000bf05270 */
[----:B------:R3:W4:Y:S01]  /*1d60*/  SYNCS.PHASECHK.TRANS64.TRYWAIT P0, [UR8+0x40], R0 ;  /* 0x00004000ff0075a7 */ /* 0x0007220008001108 */
[----:B------:R-:W-:-:S02]  /*1d70*/  ULEA UR8, UR4, UR27, 0xe ;  /* 0x0000001b04087291 */ /* 0x000fc4000f8e70ff */
[----:B------:R-:W-:Y:S02]  /*1d80*/  UIADD3.X UR17, UPT, UPT, URZ, UR31, URZ, UP1, !UPT ;  /* 0x0000001fff117290 */ /* 0x000fe40008ffe4ff */
[----:B------:R-:W-:Y:S02]  /*1d90*/  UIADD3 UR32, UPT, UPT, UR6, 0x4400, UR32 ;  /* 0x0000440006207890 */ /* 0x000fe4000fffe020 */
[----:B------:R-:W-:Y:S02]  /*1da0*/  UPRMT UR13, URZ, 0x5410, UR24 ;  /* 0x00005410ff0d7896 */ /* 0x000fe40008000018 */
[----:B------:R-:W-:Y:S02]  /*1db0*/  UIADD3 UR8, UPT, UPT, UR6, 0x14400, UR8 ;  /* 0x0001440006087890 */ /* 0x000fe4000fffe008 */
[----:B------:R-:W-:Y:S01]  /*1dc0*/  UPRMT UR4, URZ, 0x5410, UR21 ;  /* 0x00005410ff047896 */ /* 0x000fe20008000015 */
[----:B------:R-:W-:Y:S01]  /*1dd0*/  UMOV UR18, 0x0 ;  /* 0x0000000000127882 */ /* 0x000fe20000000000 */
[----:B------:R-:W-:Y:S01]  /*1de0*/  UMOV UR19, 0x10000000 ;  /* 0x1000000000137882 */ /* 0x000fe20000000000 */
[----:B------:R-:W-:Y:S01]  /*1df0*/  UMOV UR12, UR36 ;  /* 0x00000024000c7c82 */ /* 0x000fe20008000000 */
[----:B------:R-:W-:Y:S01]  /*1e00*/  UMOV UR9, UR33 ;  /* 0x0000002100097c82 */ /* 0x000fe20008000000 */
[----:B------:R-:W-:Y:S01]  /*1e10*/  UMOV UR10, UR34 ;  /* 0x00000022000a7c82 */ /* 0x000fe20008000000 */
[----:B------:R1:W-:Y:S03]  /*1e20*/  UTMALDG.3D.MULTICAST [UR32], [UR16], UR13, desc[UR18] ;  /* 0x00001220100073b4 */ /* 0x0003e6000801180d */
[----:B------:R2:W-:Y:S01]  /*1e30*/  UTMALDG.3D.MULTICAST [UR8], [UR14], UR4, desc[UR18] ;  /* 0x000012080e0073b4 */ /* 0x0005e20008011804 */
[----:B-1----:R-:W-:Y:S01]  /*1e40*/  UMOV UR13, UR25 ;  /* 0x00000019000d7c82 */ /* 0x002fe20008000000 */
[----:B--2---:R-:W-:Y:S01]  /*1e50*/  UMOV UR4, UR5 ;  /* 0x0000000500047c82 */ /* 0x004fe20008000000 */
[----:B---3--:R-:W-:Y:S05]  /*1e60*/  BRA.U UP0, `(.L_x_32) ;  /* 0xfffffffd00487547 */ /* 0x008fea000b83ffff */
.L_x_26:
[----:B------:R-:W-:Y:S01]  /*1e70*/  ULEA UR4, UR5, UR6, 0x3 ;  /* 0x0000000605047291 */ /* 0x000fe2000f8e18ff */
[----:B-1----:R-:W-:Y:S01]  /*1e80*/  SHF.L.U32 R0, R12, 0x1f, RZ ;  /* 0x0000001f0c007819 */ /* 0x002fe200000006ff */
[----:B------:R-:W-:Y:S01]  /*1e90*/  @!P1 SYNCS.ARRIVE.TRANS64.A1T0 RZ, [UR6+0xa8], RZ ;  /* 0x0000a8ffffff99a7 */ /* 0x000fe20008100006 */
[----:B------:R-:W-:-:S06]  /*1ea0*/  UISETP.GT.AND UP0, UPT, UR43, UR41, UPT ;  /* 0x000000292b00728c */ /* 0x000fcc000bf04270 */
[----:B--2-4-:R1:W2:Y:S03]  /*1eb0*/  SYNCS.PHASECHK.TRANS64.TRYWAIT P0, [UR4+0x40], R0 ;  /* 0x00004000ff0075a7 */ /* 0x0142a60008001104 */
[----:B------:R-:W-:Y:S05]  /*1ec0*/  BRA.U !UP0, `(.L_x_33) ;  /* 0x0000000108c47547 */ /* 0x000fea000b800000 */
[----:B------:R-:W-:Y:S01]  /*1ed0*/  UIADD3 UR29, UPT, UPT, UR46, UR13, URZ ;  /* 0x0000000d2e1d7290 */ /* 0x000fe2000fffe0ff */
[----:B------:R-:W-:-:S11]  /*1ee0*/  UMOV UR4, UR5 ;  /* 0x0000000500047c82 */ /* 0x000fd60008000000 */
.L_x_39:
[----:B------:R-:W-:Y:S01]  /*1ef0*/  ULEA UR17, UR4, UR6, 0x3 ;  /* 0x0000000604117291 */ /* 0x000fe2000f8e18ff */
[----:B--2---:R-:W-:Y:S01]  /*1f00*/  @!P3 MOV R2, 0x6000 ;  /* 0x000060000002b802 */ /* 0x004fe20000000f00 */
[----:B--2-4-:R-:W-:Y:S10]  /*1f10*/  @P0 BRA `(.L_x_34) ;  /* 0x00000000000c0947 */ /* 0x014ff40003800000 */
[----:B------:R-:W-:-:S04]  /*1f20*/  SHF.L.U32 R3, R12, 0x1f, RZ ;  /* 0x0000001f0c037819 */ /* 0x000fc800000006ff */
[----:B------:R-:W2:Y:S02]  /*1f30*/  SYNCS.PHASECHK.TRANS64.TRYWAIT P0, [UR17+0x40], R3 ;  /* 0x00004003ff0075a7 */ /* 0x000ea40008001111 */
[----:B--2---:R-:W-:Y:S05]  /*1f40*/  @!P0 BRA `(.L_x_35) ;  /* 0x0000005c00988947 */ /* 0x004fea0003800000 */
.L_x_34:
[----:B------:R2:W-:Y:S01]  /*1f50*/  @!P3 SYNCS.ARRIVE.TRANS64 RZ, [UR17], R2 ;  /* 0x00000002ffffb9a7 */ /* 0x0005e20008000011 */
[----:B------:R-:W-:-:S04]  /*1f60*/  ULOP3.LUT UR5, UR26, 0x2, URZ, 0xfc, !UPT ;  /* 0x000000021a057892 */ /* 0x000fc8000f8efcff */
[----:B------:R-:W-:-:S09]  /*1f70*/  UISETP.NE.AND UP0, UPT, UR5, 0x2, UPT ;  /* 0x000000020500788c */ /* 0x000fd2000bf05270 */
[----:B------:R-:W-:Y:S05]  /*1f80*/  BRA.U UP0, `(.L_x_36) ;  /* 0x0000000100047547 */ /* 0x000fea000b800000 */
[----:B------:R-:W-:Y:S05]  /*1f90*/  BPT.TRAP 0x1 ;  /* 0x000000040000795c */ /* 0x000fea0000300000 */
.L_x_36:
[----:B------:R-:W-:Y:S04]  /*1fa0*/  BSSY.RECONVERGENT B0, `(.L_x_37) ;  /* 0x0000003000007945 */ /* 0x000fe80003800200 */
[----:B------:R-:W-:Y:S05]  /*1fb0*/  @P2 BRA `(.L_x_38) ;  /* 0x0000000000042947 */ /* 0x000fea0003800000 */
[----:B------:R-:W-:Y:S05]  /*1fc0*/  BPT.TRAP 0x1 ;  /* 0x000000040000795c */ /* 0x000fea0000300000 */
.L_x_38:
[----:B------:R-:W-:Y:S05]  /*1fd0*/  BSYNC.RECONVERGENT B0 ;  /* 0x0000000000007941 */ /* 0x000fea0003800200 */
.L_x_37:
        /* <DEDUP_REMOVED lines=13> */
[----:B------:R-:W-:Y:S01]  /*20b0*/  ULEA UR8, UR4, UR27, 0xe ;  /* 0x0000001b04087291 */ /* 0x000fe2000f8e70ff */
[----:B------:R3:W4:Y:S01]  /*20c0*/  SYNCS.PHASECHK.TRANS64.TRYWAIT P0, [UR7+0x40], R0 ;  /* 0x00004000ff0075a7 */ /* 0x0007220008001107 */
[----:B------:R-:W-:-:S02]  /*20d0*/  UISETP.NE.AND UP0, UPT, UR13, UR29, UPT ;  /* 0x0000001d0d00728c */ /* 0x000fc4000bf05270 */
[----:B------:R-:W-:Y:S02]  /*20e0*/  UIADD3 UR16, UPT, UPT, UR6, 0x4400, UR16 ;  /* 0x0000440006107890 */ /* 0x000fe4000fffe010 */
[----:B------:R-:W-:Y:S02]  /*20f0*/  UIADD3.X UR23, UPT, UPT, URZ, UR31, URZ, UP1, !UPT ;  /* 0x0000001fff177290 */ /* 0x000fe40008ffe4ff */
        /* <DEDUP_REMOVED lines=8> */
[----:B------:R-:W-:Y:S01]  /*2180*/  UMOV UR9, UR17 ;  /* 0x0000001100097c82 */ /* 0x000fe20008000000 */
[----:B------:R-:W-:Y:S01]  /*2190*/  UMOV UR10, UR18 ;  /* 0x00000012000a7c82 */ /* 0x000fe20008000000 */
[----:B------:R-:W-:Y:S01]  /*21a0*/  UTMALDG.3D.MULTICAST [UR16], [UR22], UR7, desc[UR32] ;  /* 0x00002010160073b4 */ /* 0x000fe20008011807 */
[----:B------:R1:W-:Y:S02]  /*21b0*/  UTMALDG.3D.MULTICAST [UR8], [UR14], UR4, desc[UR32] ;  /* 0x000020080e0073b4 */ /* 0x0003e40008011804 */
[----:B-1----:R-:W-:Y:S01]  /*21c0*/  UMOV UR4, UR5 ;  /* 0x0000000500047c82 */ /* 0x002fe20008000000 */
[----:B---3--:R-:W-:Y:S05]  /*21d0*/  BRA.U UP0, `(.L_x_39) ;  /* 0xfffffffd00447547 */ /* 0x008fea000b83ffff */
.L_x_33:
[C---:B------:R-:W-:Y:S01]  /*21e0*/  LEA R3, R11.reuse, UR6, 0x3 ;  /* 0x000000060b037c11 */ /* 0x040fe2000f8e18ff */
[----:B------:R-:W-:Y:S01]  /*21f0*/  NOP ;  /* 0x0000000000007918 */ /* 0x000fe20000000000 */
[----:B-1----:R-:W-:Y:S02]  /*2200*/  SHF.L.U32 R0, R10, 0x1f, RZ ;  /* 0x0000001f0a007819 */ /* 0x002fe400000006ff */
[----:B------:R-:W-:Y:S02]  /*2210*/  LEA R4, R11, UR6, 0x4 ;  /* 0x000000060b047c11 */ /* 0x000fe4000f8e20ff */
[----:B--2-4-:R-:W1:Y:S02]  /*2220*/  SYNCS.PHASECHK.TRANS64.TRYWAIT P0, [R3+URZ+0xb0], R0 ;  /* 0x0000b000030075a7 */ /* 0x014e6400080011ff */
[----:B-1----:R-:W-:Y:S05]  /*2230*/  @!P0 BRA `(.L_x_40) ;  /* 0x0000005800f48947 */ /* 0x002fea0003800000 */
.L_x_120:
[----:B------:R-:W2:Y:S01]  /*2240*/  LDS.128 R4, [R4+0x140] ;  /* 0x0001400004047984 */ /* 0x000ea20000000c00 */
[----:B------:R-:W-:Y:S01]  /*2250*/  UISETP.GE.AND UP0, UPT, UR42, 0x1, UPT ;  /* 0x000000012a00788c */ /* 0x000fe2000bf06270 */
[----:B------:R-:W-:Y:S01]  /*2260*/  @!PT LDS RZ, [RZ] ;  /* 0x00000000fffff984 */ /* 0x000fe20000000800 */
[----:B------:R-:W-:Y:S01]  /*2270*/  @!PT LDS RZ, [RZ] ;  /* 0x00000000fffff984 */ /* 0x000fe20000000800 */
[----:B------:R-:W-:Y:S01]  /*2280*/  @!PT LDS RZ, [RZ] ;  /* 0x00000000fffff984 */ /* 0x000fe20000000800 */
[----:B------:R-:W-:Y:S01]  /*2290*/  @!PT LDS RZ, [RZ] ;  /* 0x00000000fffff984 */ /* 0x000fe20000000800 */
[----:B------:R3:W-:Y:S06]  /*22a0*/  MEMBAR.ALL.CTA ;  /* 0x0000000000007992 */ /* 0x0007ec0000008000 */
[----:B---3--:R-:W3:Y:S01]  /*22b0*/  FENCE.VIEW.ASYNC.S ;  /* 0x00000000000073c6 */ /* 0x008ee20000000000 */
[----:B--2---:R-:W-:-:S13]  /*22c0*/  LOP3.LUT P0, RZ, R6, 0x1, RZ, 0xc0, !PT ;  /* 0x0000000106ff7812 */ /* 0x004fda000780c0ff */
[----:B---3--:R-:W-:Y:S01]  /*22d0*/  VOTEU.ANY UP1, P0 ;  /* 0x0000000000ff7886 */ /* 0x008fe20000020100 */
[----:B------:R-:W-:-:S13]  /*22e0*/  PLOP3.LUT P0, PT, PT, PT, UP1, 0x80, 0x8 ;  /* 0x000000000008781c */ /* 0x000fda0003f0f018 */
[----:B-1----:R-:W-:Y:S02]  /*22f0*/  @P0 LOP3.LUT R0, R5, 0xffff, RZ, 0xc0, !PT ;  /* 0x0000ffff05000812 */ /* 0x002fe400078ec0ff */
[----:B------:R-:W-:Y:S02]  /*2300*/  @P0 MOV R2, R4 ;  /* 0x0000000400020202 */ /* 0x000fe40000000f00 */
[----:B------:R-:W-:Y:S01]  /*2310*/  @P0 R2UR UR7, R0 ;  /* 0x00000000000702ca */ /* 0x000fe200000e0000 */
[----:B------:R-:W-:Y:S01]  /*2320*/  VIADD R0, R3, 0xc0 ;  /* 0x000000c003007836 */ /* 0x000fe20000000000 */
[----:B------:R-:W-:Y:S02]  /*2330*/  @P0 SHF.R.U32.HI R4, RZ, 0x10, R5 ;  /* 0x00000010ff040819 */ /* 0x000fe40000011605 */
[----:B------:R-:W-:Y:S02]  /*2340*/  @P0 R2UR UR8, R2 ;  /* 0x00000000020802ca */ /* 0x000fe400000e0000 */
[----:B------:R-:W-:-:S02]  /*2350*/  PRMT R0, RZ, 0x654, R0 ;  /* 0x00000654ff007816 */ /* 0x000fc40000000000 */
[----:B------:R-:W-:Y:S02]  /*2360*/  @P0 R2UR UR4, R4 ;  /* 0x00000000040402ca */ /* 0x000fe400000e0000 */
[----:B------:R1:W-:Y:S03]  /*2370*/  SYNCS.ARRIVE.TRANS64.RED.A1T0 RZ, [R0+URZ], RZ ;  /* 0x000000ff00ff79a7 */ /* 0x0003e600081004ff */
[----:B------:R-:W-:-:S04]  /*2380*/  @UP1 UMOV UR37, UR7 ;  /* 0x0000000700251c82 */ /* 0x000fc80008000000 */
[----:B------:R-:W-:-:S04]  /*2390*/  @UP1 UMOV UR38, UR8 ;  /* 0x0000000800261c82 */ /* 0x000fc80008000000 */
[----:B------:R-:W-:Y:S01]  /*23a0*/  @UP1 UMOV UR36, UR4 ;  /* 0x0000000400241c82 */ /* 0x000fe20008000000 */
[----:B------:R-:W-:Y:S05]  /*23b0*/  BRA.U !UP0, `(.L_x_41) ;  /* 0x0000000108d47547 */ /* 0x000fea000b800000 */
[----:B------:R-:W2:Y:S01]  /*23c0*/  LDCU.128 UR12, c[0x0][0xb10] ;  /* 0x00016200ff0c77ac */ /* 0x000ea20008000c00 */
[----:B------:R-:W3:Y:S01]  /*23d0*/  LDCU UR29, c[0x0][0xb20] ;  /* 0x00016400ff1d77ac */ /* 0x000ee20008000800 */
[----:B------:R-:W4:Y:S01]  /*23e0*/  LDCU UR20, c[0x0][0xb0c] ;  /* 0x00016180ff1477ac */ /* 0x000f220008000800 */
[----:B------:R-:W1:Y:S01]  /*23f0*/  LDCU.64 UR10, c[0x0][0xb28] ;  /* 0x00016500ff0a77ac */ /* 0x000e620008000a00 */
[----:B------:R-:W-:Y:S02]  /*2400*/  UISETP.NE.AND UP3, UPT, UR42, 0x1, UPT ;  /* 0x000000012a00788c */ /* 0x000fe4000bf65270 */
[----:B--2---:R-:W-:Y:S02]  /*2410*/  UIMAD.WIDE.U32 UR16, UR39, UR15, URZ ;  /* 0x0000000f271072a5 */ /* 0x004fe4000f8e00ff */
[----:B------:R-:W-:Y:S02]  /*2420*/  UIMAD.WIDE.U32 UR8, UR40, UR12, URZ ;  /* 0x0000000c280872a5 */ /* 0x000fe4000f8e00ff */
[----:B------:R-:W-:-:S02]  /*2430*/  UISETP.NE.AND UP0, UPT, UR14, 0x1, UPT ;  /* 0x000000010e00788c */ /* 0x000fc4000bf05270 */
[----:B------:R-:W-:Y:S01]  /*2440*/  UIMAD.WIDE.U32 UR22, UR37, UR15, URZ ;  /* 0x0000000f251672a5 */ /* 0x000fe2000f8e00ff */
[----:B------:R-:W-:Y:S02]  /*2450*/  UMOV UR16, UR17 ;  /* 0x0000001100107c82 */ /* 0x000fe40008000000 */
[----:B------:R-:W-:Y:S01]  /*2460*/  UMOV UR8, UR9 ;  /* 0x0000000900087c82 */ /* 0x000fe20008000000 */
[----:B---3--:R-:W-:Y:S02]  /*2470*/  USHF.R.U32.HI UR16, URZ, UR29, UR16 ;  /* 0x0000001dff107299 */ /* 0x008fe40008011610 */
[----:B----4-:R-:W-:Y:S02]  /*2480*/  UISETP.NE.AND UP2, UPT, UR20, 0x1, UPT ;  /* 0x000000011400788c */ /* 0x010fe4000bf45270 */
[----:B------:R-:W-:Y:S02]  /*2490*/  USHF.R.U32.HI UR8, URZ, UR13, UR8 ;  /* 0x0000000dff087299 */ /* 0x000fe40008011608 */
[----:B------:R-:W-:-:S02]  /*24a0*/  USEL UR7, UR39, UR16, !UP0 ;  /* 0x0000001027077287 */ /* 0x000fc4000c000000 */
[----:B------:R-:W-:Y:S02]  /*24b0*/  USEL UR8, UR40, UR8, !UP2 ;  /* 0x0000000828087287 */ /* 0x000fe4000d000000 */
[----:B-1----:R-:W-:Y:S01]  /*24c0*/  UIMAD.WIDE.U32 UR16, UR7, UR10, URZ ;  /* 0x0000000a071072a5 */ /* 0x002fe2000f8e00ff */
[----:B------:R-:W-:Y:S01]  /*24d0*/  UMOV UR4, UR23 ;  /* 0x0000001700047c82 */ /* 0x000fe20008000000 */
[----:B------:R-:W-:Y:S02]  /*24e0*/  UIMAD.WIDE.U32 UR18, UR38, UR12, URZ ;  /* 0x0000000c261272a5 */ /* 0x000fe4000f8e00ff */
[----:B------:R-:W-:-:S03]  /*24f0*/  UIMAD.WIDE.U32 UR22, UR8, UR10, URZ ;  /* 0x0000000a081672a5 */ /* 0x000fc6000f8e00ff */
[----:B------:R-:W-:Y:S01]  /*2500*/  UMOV UR16, UR17 ;  /* 0x0000001100107c82 */ /* 0x000fe20008000000 */
[----:B------:R-:W-:Y:S02]  /*2510*/  USHF.R.U32.HI UR4, URZ, UR29, UR4 ;  /* 0x0000001dff047299 */ /* 0x000fe40008011604 */
[----:B------:R-:W-:Y:S01]  /*2520*/  @UP3 USHF.R.U32.HI UR7, URZ, UR11, UR16 ;  /* 0x0000000bff073299 */ /* 0x000fe20008011610 */
[----:B------:R-:W-:Y:S01]  /*2530*/  UMOV UR18, UR19 ;  /* 0x0000001300127c82 */ /* 0x000fe20008000000 */
[----:B------:R-:W-:Y:S01]  /*2540*/  UMOV UR22, UR23 ;  /* 0x0000001700167c82 */ /* 0x000fe20008000000 */
[----:B------:R-:W-:Y:S02]  /*2550*/  USHF.R.U32.HI UR13, URZ, UR13, UR18 ;  /* 0x0000000dff0d7299 */ /* 0x000fe40008011612 */
[----:B------:R-:W-:Y:S02]  /*2560*/  USEL UR4, UR37, UR4, !UP0 ;  /* 0x0000000425047287 */ /* 0x000fe4000c000000 */
[----:B------:R-:W-:-:S02]  /*2570*/  @UP3 USHF.R.U32.HI UR8, URZ, UR11, UR22 ;  /* 0x0000000bff083299 */ /* 0x000fc40008011616 */
[----:B------:R-:W-:Y:S02]  /*2580*/  UIMAD UR9, UR42, UR7, URZ ;  /* 0x000000072a0972a4 */ /* 0x000fe4000f8e02ff */
[----:B------:R-:W-:Y:S02]  /*2590*/  USEL UR7, UR38, UR13, !UP2 ;  /* 0x0000000d26077287 */ /* 0x000fe4000d000000 */
[----:B------:R-:W-:Y:S02]  /*25a0*/  UIMAD UR12, UR42, UR8, URZ ;  /* 0x000000082a0c72a4 */ /* 0x000fe4000f8e02ff */
[----:B------:R-:W-:Y:S02]  /*25b0*/  UISETP.GE.AND UP0, UPT, UR4, UR9, UPT ;  /* 0x000000090400728c */ /* 0x000fe4000bf06270 */
[----:B------:R-:W-:Y:S02]  /*25c0*/  UIMAD.WIDE.U32 UR16, UR4, UR10, URZ ;  /* 0x0000000a041072a5 */ /* 0x000fe4000f8e00ff */
[----:B------:R-:W-:-:S02]  /*25d0*/  UISETP.GE.OR UP0, UPT, UR7, UR12, UP0 ;  /* 0x0000000c0700728c */ /* 0x000fc40008706670 */
        /* <DEDUP_REMOVED lines=19> */
.L_x_41:
[----:B------:R-:W2:Y:S02]  /*2710*/  LDCU UR4, c[0x0][0xb30] ;  /* 0x00016600ff0477ac */ /* 0x000ea40008000800 */
[----:B--2---:R-:W-:-:S09]  /*2720*/  UISETP.NE.AND UP0, UPT, UR4, 0x1, UPT ;  /* 0x000000010400788c */ /* 0x004fd2000bf05270 */
[----:B------:R-:W-:Y:S05]  /*2730*/  BRA.U UP0, `(.L_x_42) ;  /* 0x0000000100447547 */ /* 0x000fea000b800000 */
        /* <DEDUP_REMOVED lines=17> */
.L_x_42:
[----:B------:R-:W-:Y:S01]  /*2850*/  VIADD R11, R11, 0x1 ;  /* 0x000000010b0b7836 */ /* 0x000fe20000000000 */
[----:B------:R-:W-:Y:S01]  /*2860*/  R2UR UR4, R76 ;  /* 0x000000004c0472ca */ /* 0x000fe200000e0000 */
[----:B------:R-:W-:Y:S01]  /*2870*/  UIADD3 UR16, UPT, UPT, UR38, UR63, URZ ;  /* 0x0000003f26107290 */ /* 0x000fe2000fffe0ff */
[----:B------:R-:W-:Y:S02]  /*2880*/  PLOP3.LUT P1, PT, PT, PT, PT, 0x80, 0x8 ;  /* 0x000000000008781c */ /* 0x000fe40003f2f070 */
[----:B------:R-:W-:-:S04]  /*2890*/  ISETP.NE.AND P0, PT, R11, 0x2, PT ;  /* 0x000000020b00780c */ /* 0x000fc80003f05270 */
[----:B-1----:R-:W-:Y:S02]  /*28a0*/  SEL R0, RZ, 0x1, P0 ;  /* 0x00000001ff007807 */ /* 0x002fe40000000000 */
[----:B------:R-:W-:Y:S02]  /*28b0*/  SEL R11, R11, RZ, P0 ;  /* 0x000000ff0b0b7207 */ /* 0x000fe40000000000 */
[----:B------:R-:W-:Y:S01]  /*28c0*/  LOP3.LUT R10, R10, R0, RZ, 0x3c, !PT ;  /* 0x000000000a0a7212 */ /* 0x000fe200078e3cff */
[----:B------:R-:W-:Y:S01]  /*28d0*/  UIADD3 UR20, UPT, UPT, UR37, UR4, URZ ;  /* 0x0000000425147290 */ /* 0x000fe2000fffe0ff */
[----:B------:R-:W-:Y:S11]  /*28e0*/  BRA.U UP1, `(.L_x_43) ;  /* 0xfffffff101347547 */ /* 0x000ff6000b83ffff */
[----:B------:R-:W-:Y:S01]  /*28f0*/  UIADD3 UR7, UPT, UPT, UR6, 0x40, URZ ;  /* 0x0000004006077890 */ /* 0x000fe2000fffe0ff */
[----:B------:R-:W-:-:S03]  /*2900*/  SHF.L.U32 R2, R12, 0x1f, RZ ;  /* 0x0000001f0c027819 */ /* 0x000fc600000006ff */
[----:B------:R-:W-:-:S09]  /*2910*/  ULEA UR4, UR5, UR7, 0x3 ;  /* 0x0000000705047291 */ /* 0x000fd2000f8e18ff */
[----:B------:R-:W1:Y:S02]  /*2920*/  SYNCS.PHASECHK.TRANS64.TRYWAIT P0, [UR4], R2 ;  /* 0x00000002ff0075a7 */ /* 0x000e640008001104 */
[----:B-1----:R-:W-:Y:S05]  /*2930*/  @!P0 BRA `(.L_x_44) ;  /* 0x0000005400488947 */ /* 0x002fea0003800000 */
.L_x_122:
[----:B------:R-:W-:-:S04]  /*2940*/  UIADD3 UR4, UPT, UPT, UR5, 0x1, URZ ;  /* 0x0000000105047890 */ /* 0x000fc8000fffe0ff */
[----:B------:R-:W-:-:S04]  /*2950*/  UISETP.NE.AND UP0, UPT, UR4, 0x8, UPT ;  /* 0x000000080400788c */ /* 0x000fc8000bf05270 */
[----:B------:R-:W-:Y:S02]  /*2960*/  USEL UR6, URZ, 0x1, UP0 ;  /* 0x00000001ff067887 */ /* 0x000fe40008000000 */
[----:B------:R-:W-:-:S04]  /*2970*/  USEL UR4, UR4, URZ, UP0 ;  /* 0x000000ff04047287 */ /* 0x000fc80008000000 */
[----:B------:R-:W-:Y:S01]  /*2980*/  ULEA UR5, UR4, UR7, 0x3 ;  /* 0x0000000704057291 */ /* 0x000fe2000f8e18ff */
[----:B-1----:R-:W-:-:S04]  /*2990*/  LOP3.LUT R2, R12, UR6, RZ, 0x3c, !PT ;  /* 0x000000060c027c12 */ /* 0x002fc8000f8e3cff */
[----:B------:R-:W-:-:S04]  /*29a0*/  SHF.L.U32 R3, R2, 0x1f, RZ ;  /* 0x0000001f02037819 */ /* 0x000fc800000006ff */
[----:B------:R-:W1:Y:S02]  /*29b0*/  SYNCS.PHASECHK.TRANS64.TRYWAIT P0, [UR5], R3 ;  /* 0x00000003ff0075a7 */ /* 0x000e640008001105 */
[----:B-1----:R-:W-:Y:S05]  /*29c0*/  @!P0 BRA `(.L_x_45) ;  /* 0x00000054003c8947 */ /* 0x002fea0003800000 */
.L_x_124:
[----:B------:R-:W-:-:S04]  /*29d0*/  UIADD3 UR4, UPT, UPT, UR4, 0x1, URZ ;  /* 0x0000000104047890 */ /* 0x000fc8000fffe0ff */
[----:B------:R-:W-:-:S04]  /*29e0*/  UISETP.NE.AND UP0, UPT, UR4, 0x8, UPT ;  /* 0x000000080400788c */ /* 0x000fc8000bf05270 */
[----:B------:R-:W-:Y:S02]  /*29f0*/  USEL UR6, URZ, 0x1, UP0 ;  /* 0x00000001ff067887 */ /* 0x000fe40008000000 */
[----:B------:R-:W-:-:S04]  /*2a00*/  USEL UR4, UR4, URZ, UP0 ;  /* 0x000000ff04047287 */ /* 0x000fc80008000000 */
[----:B------:R-:W-:Y:S01]  /*2a10*/  ULEA UR5, UR4, UR7, 0x3 ;  /* 0x0000000704057291 */ /* 0x000fe2000f8e18ff */
[----:B------:R-:W-:-:S04]  /*2a20*/  LOP3.LUT R2, R2, UR6, RZ, 0x3c, !PT ;  /* 0x0000000602027c12 */ /* 0x000fc8000f8e3cff */
[----:B-1----:R-:W-:-:S04]  /*2a30*/  SHF.L.U32 R3, R2, 0x1f, RZ ;  /* 0x0000001f02037819 */ /* 0x002fc800000006ff */
[----:B------:R-:W1:Y:S02]  /*2a40*/  SYNCS.PHASECHK.TRANS64.TRYWAIT P0, [UR5], R3 ;  /* 0x00000003ff0075a7 */ /* 0x000e640008001105 */
[----:B-1----:R-:W-:Y:S05]  /*2a50*/  @!P0 BRA `(.L_x_46) ;  /* 0x0000005400308947 */ /* 0x002fea0003800000 */
.L_x_126:
        /* <DEDUP_REMOVED lines=9> */
.L_x_128:
        /* <DEDUP_REMOVED lines=9> */
.L_x_130:
        /* <DEDUP_REMOVED lines=9> */
.L_x_132:
        /* <DEDUP_REMOVED lines=9> */
.L_x_134:
[----:B------:R-:W-:-:S04]  /*2ca0*/  UIADD3 UR4, UPT, UPT, UR4, 0x1, URZ ;  /* 0x0000000104047890 */ /* 0x000fc8000fffe0ff */
[----:B------:R-:W-:-:S04]  /*2cb0*/  UISETP.NE.AND UP0, UPT, UR4, 0x8, UPT ;  /* 0x000000080400788c */ /* 0x000fc8000bf05270 */
[----:B------:R-:W-:Y:S02]  /*2cc0*/  USEL UR5, URZ, 0x1, UP0 ;  /* 0x00000001ff057887 */ /* 0x000fe40008000000 */
[----:B------:R-:W-:-:S04]  /*2cd0*/  USEL UR4, UR4, URZ, UP0 ;  /* 0x000000ff04047287 */ /* 0x000fc80008000000 */
[----:B------:R-:W-:Y:S01]  /*2ce0*/  ULEA UR4, UR4, UR7, 0x3 ;  /* 0x0000000704047291 */ /* 0x000fe2000f8e18ff */
[----:B------:R-:W-:-:S04]  /*2cf0*/  LOP3.LUT R2, R2, UR5, RZ, 0x3c, !PT ;  /* 0x0000000502027c12 */ /* 0x000fc8000f8e3cff */
[----:B------:R-:W-:Y:S01]  /*2d00*/  SHF.L.U32 R2, R2, 0x1f, RZ ;  /* 0x0000001f02027819 */ /* 0x000fe200000006ff */
[----:B-1----:R-:W-:-:S07]  /*2d10*/  IMAD.U32 R0, RZ, RZ, UR4 ;  /* 0x00000004ff007e24 */ /* 0x002fce000f8e00ff */
.L_x_51:
[----:B-1----:R1:W2:Y:S02]  /*2d20*/  SYNCS.PHASECHK.TRANS64.TRYWAIT P0, [R0+URZ], R2 ;  /* 0x00000002000075a7 */ /* 0x0022a400080011ff */
[----:B--2---:R-:W-:Y:S05]  /*2d30*/  @!P0 NANOSLEEP.SYNCS 0x989680 ;  /* 0x009896800000895d */ /* 0x004fea0003900000 */
[----:B------:R-:W2:Y:S02]  /*2d40*/  @!P0 SYNCS.PHASECHK.TRANS64 P0, [R0+URZ], R2 ;  /* 0x00000002000085a7 */ /* 0x000ea400080010ff */
[----:B--2---:R-:W-:Y:S05]  /*2d50*/  @P0 EXIT ;  /* 0x000000000000094d */ /* 0x004fea0003800000 */
[----:B------:R-:W-:Y:S05]  /*2d60*/  BRA `(.L_x_51) ;  /* 0xfffffffc00ec7947 */ /* 0x000fea000383ffff */
.L_x_23:
[----:B------:R-:W-:-:S04]  /*2d70*/  UISETP.NE.AND UP0, UPT, UR45, URZ, UPT ;  /* 0x000000ff2d00728c */ /* 0x000fc8000bf05270 */
[----:B------:R-:W-:-:S09]  /*2d80*/  UISETP.NE.OR UP0, UPT, UR17, 0x1, UP0 ;  /* 0x000000011100788c */ /* 0x000fd20008705670 */
[----:B------:R-:W-:Y:S05]  /*2d90*/  BRA.U UP0, `(.L_x_52) ;  /* 0x0000000500487547 */ /* 0x000fea000b800000 */
[----:B------:R-:W-:Y:S01]  /*2da0*/  ISETP.GE.U32.AND P2, PT, R0, 0x4, PT ;  /* 0x000000040000780c */ /* 0x000fe20003f46070 */
[----:B------:R-:W-:Y:S01]  /*2db0*/  IMAD.MOV.U32 R12, RZ, RZ, 0x1 ;  /* 0x00000001ff0c7424 */ /* 0x000fe200078e00ff */
[----:B------:R-:W-:Y:S02]  /*2dc0*/  CS2R R10, SRZ ;  /* 0x00000000000a7805 */ /* 0x000fe4000001ff00 */
[----:B------:R-:W-:Y:S01]  /*2dd0*/  CS2R R8, SRZ ;  /* 0x0000000000087805 */ /* 0x000fe2000001ff00 */
[----:B------:R-:W-:Y:S01]  /*2de0*/  UMOV UR6, 0x400 ;  /* 0x0000040000067882 */ /* 0x000fe20000000000 */
[----:B------:R-:W-:Y:S01]  /*2df0*/  UMOV UR5, URZ ;  /* 0x000000ff00057c82 */ /* 0x000fe20008000000 */
[----:B------:R-:W-:-:S12]  /*2e00*/  ULEA UR6, UR45, UR6, 0x18 ;  /* 0x000000062d067291 */ /* 0x000fd8000f8ec0ff */
.L_x_56:
[----:B------:R-:W-:Y:S02]  /*2e10*/  LEA R2, R8, UR6, 0x3 ;  /* 0x0000000608027c11 */ /* 0x000fe4000f8e18ff */
[----:B------:R-:W-:-:S03]  /*2e20*/  SHF.L.U32 R4, R9, 0x1f, RZ ;  /* 0x0000001f09047819 */ /* 0x000fc600000006ff */
[----:B------:R-:W-:Y:S01]  /*2e30*/  VIADD R5, R2, 0x120 ;  /* 0x0000012002057836 */ /* 0x000fe20000000000 */
[----:B------:R-:W2:Y:S02]  /*2e40*/  SYNCS.PHASECHK.TRANS64.TRYWAIT P0, [R2+URZ+0x110], R4 ;  /* 0x00011004020075a7 */ /* 0x000ea400080011ff */
[----:B--2---:R-:W-:Y:S05]  /*2e50*/  @!P0 BRA `(.L_x_53) ;  /* 0x0000005000a88947 */ /* 0x004fea0003800000 */
.L_x_135:
[----:B------:R-:W-:Y:S01]  /*2e60*/  ULEA UR4, UR5, UR6, 0x3 ;  /* 0x0000000605047291 */ /* 0x000fe2000f8e18ff */
[----:B--2---:R-:W-:Y:S01]  /*2e70*/  PRMT R2, RZ, 0x654, R5 ;  /* 0x00000654ff027816 */ /* 0x004fe20000000005 */
[----:B------:R-:W-:Y:S01]  /*2e80*/  @!P2 IMAD.MOV.U32 R4, RZ, RZ, 0x10 ;  /* 0x00000010ff04a424 */ /* 0x000fe200078e00ff */
[----:B------:R-:W-:Y:S01]  /*2e90*/  SHF.L.U32 R5, R12, 0x1f, RZ ;  /* 0x0000001f0c057819 */ /* 0x000fe200000006ff */
[----:B------:R-:W-:Y:S01]  /*2ea0*/  UIADD3 UR7, UPT, UPT, UR4, 0xb0, URZ ;  /* 0x000000b004077890 */ /* 0x000fe2000fffe0ff */
[----:B------:R2:W-:Y:S05]  /*2eb0*/  SYNCS.ARRIVE.TRANS64.RED.A1T0 RZ, [R2+URZ], RZ ;  /* 0x000000ff02ff79a7 */ /* 0x0005ea00081004ff */
[----:B------:R-:W-:Y:S01]  /*2ec0*/  IMAD.U32 R6, RZ, RZ, UR7 ;  /* 0x00000007ff067e24 */ /* 0x000fe2000f8e00ff */
[----:B------:R-:W3:Y:S04]  /*2ed0*/  SYNCS.PHASECHK.TRANS64.TRYWAIT P0, [UR4+0xc0], R5 ;  /* 0x0000c005ff0075a7 */ /* 0x000ee80008001104 */
[----:B------:R-:W-:Y:S01]  /*2ee0*/  PRMT R6, R0, 0x654, R6 ;  /* 0x0000065400067816 */ /* 0x000fe20000000006 */
[----:B--23--:R-:W-:Y:S06]  /*2ef0*/  @!P0 BRA `(.L_x_54) ;  /* 0x0000005000948947 */ /* 0x00cfec0003800000 */
.L_x_137:
[----:B------:R-:W-:Y:S01]  /*2f00*/  ULEA UR8, UR5, UR6, 0x4 ;  /* 0x0000000605087291 */ /* 0x000fe2000f8e20ff */
[----:B------:R-:W-:Y:S01]  /*2f10*/  SEL R3, R6, R3, !P2 ;  /* 0x0000000306037207 */ /* 0x000fe20005000000 */
[----:B------:R-:W-:Y:S01]  /*2f20*/  UIADD3 UR9, UPT, UPT, UR4, 0xb0, URZ ;  /* 0x000000b004097890 */ /* 0x000fe2000fffe0ff */
[----:B--2---:R-:W-:Y:S01]  /*2f30*/  LEA R2, R11, UR6, 0x3 ;  /* 0x000000060b027c11 */ /* 0x004fe2000f8e18ff */
[----:B------:R-:W-:Y:S01]  /*2f40*/  UIADD3 UR8, UPT, UPT, UR8, 0x140, URZ ;  /* 0x0000014008087890 */ /* 0x000fe2000fffe0ff */
[----:B------:R2:W-:Y:S01]  /*2f50*/  @!P2 SYNCS.ARRIVE.TRANS64.RED RZ, [R3+URZ], R4 ;  /* 0x0000000403ffa9a7 */ /* 0x0005e200080004ff */
[----:B------:R-:W-:Y:S01]  /*2f60*/  UIADD3 UR4, UPT, UPT, UR5, 0x1, URZ ;  /* 0x0000000105047890 */ /* 0x000fe2000fffe0ff */
[----:B------:R-:W-:-:S03]  /*2f70*/  VIADD R8, R8, 0x1 ;  /* 0x0000000108087836 */ /* 0x000fc60000000000 */
[----:B------:R-:W-:Y:S02]  /*2f80*/  UISETP.NE.AND UP0, UPT, UR4, 0x2, UPT ;  /* 0x000000020400788c */ /* 0x000fe4000bf05270 */
[----:B------:R-:W-:Y:S01]  /*2f90*/  ISETP.NE.AND P0, PT, R8, 0x2, PT ;  /* 0x000000020800780c */ /* 0x000fe20003f05270 */
[----:B------:R-:W-:Y:S06]  /*2fa0*/  UGETNEXTWORKID.BROADCAST [UR8], [UR9] ;  /* 0x00000000080073ca */ /* 0x000fec0008000100 */
[----:B------:R-:W-:Y:S02]  /*2fb0*/  USEL UR7, URZ, 0x1, UP0 ;  /* 0x00000001ff077887 */ /* 0x000fe40008000000 */
[----:B------:R-:W-:-:S04]  /*2fc0*/  USEL UR5, UR4, URZ, UP0 ;  /* 0x000000ff04057287 */ /* 0x000fc80008000000 */
[----:B------:R-:W-:Y:S02]  /*2fd0*/  LOP3.LUT R12, R12, UR7, RZ, 0x3c, !PT ;  /* 0x000000070c0c7c12 */ /* 0x000fe4000f8e3cff */
[----:B--2---:R-:W-:-:S04]  /*2fe0*/  SHF.L.U32 R4, R10, 0x1f, RZ ;  /* 0x0000001f0a047819 */ /* 0x004fc800000006ff */
[----:B------:R-:W2:Y:S02]  /*2ff0*/  SYNCS.PHASECHK.TRANS64.TRYWAIT P1, [R2+URZ+0xb0], R4 ;  /* 0x0000b004020075a7 */ /* 0x000ea400080211ff */
[----:B--2---:R-:W-:Y:S05]  /*3000*/  @!P1 BRA `(.L_x_55) ;  /* 0x0000005000689947 */ /* 0x004fea0003800000 */
.L_x_138:
[C---:B--2---:R-:W-:Y:S01]  /*3010*/  LEA R4, R11.reuse, UR6, 0x4 ;  /* 0x000000060b047c11 */ /* 0x044fe2000f8e20ff */
[----:B------:R-:W-:Y:S01]  /*3020*/  VIADD R2, R2, 0xc0 ;  /* 0x000000c002027836 */ /* 0x000fe20000000000 */
[----:B------:R-:W-:Y:S01]  /*3030*/  SEL R8, R8, RZ, P0 ;  /* 0x000000ff08087207 */ /* 0x000fe20000000000 */
[----:B------:R-:W-:-:S03]  /*3040*/  VIADD R11, R11, 0x1 ;  /* 0x000000010b0b7836 */ /* 0x000fc60000000000 */
[----:B------:R-:W2:Y:S01]  /*3050*/  LDS.128 R4, [R4+0x140] ;  /* 0x0001400004047984 */ /* 0x000ea20000000c00 */
[----:B------:R-:W-:Y:S02]  /*3060*/  PRMT R2, RZ, 0x654, R2 ;  /* 0x00000654ff027816 */ /* 0x000fe40000000002 */
[C---:B------:R-:W-:Y:S01]  /*3070*/  ISETP.NE.AND P1, PT, R11.reuse, 0x2, PT ;  /* 0x000000020b00780c */ /* 0x040fe20003f25270 */
[----:B------:R-:W-:Y:S01]  /*3080*/  @!PT LDS RZ, [RZ] ;  /* 0x00000000fffff984 */ /* 0x000fe20000000800 */
[----:B------:R-:W-:Y:S01]  /*3090*/  @!PT LDS RZ, [RZ] ;  /* 0x00000000fffff984 */ /* 0x000fe20000000800 */
[----:B------:R-:W-:Y:S01]  /*30a0*/  @!PT LDS RZ, [RZ] ;  /* 0x00000000fffff984 */ /* 0x000fe20000000800 */
[----:B------:R-:W-:Y:S01]  /*30b0*/  @!PT LDS RZ, [RZ] ;  /* 0x00000000fffff984 */ /* 0x000fe20000000800 */
[----:B------:R3:W-:Y:S06]  /*30c0*/  MEMBAR.ALL.CTA ;  /* 0x0000000000007992 */ /* 0x0007ec0000008000 */
[----:B---3--:R-:W3:Y:S01]  /*30d0*/  FENCE.VIEW.ASYNC.S ;  /* 0x00000000000073c6 */ /* 0x008ee20000000000 */
[----:B------:R-:W-:Y:S01]  /*30e0*/  SEL R11, R11, RZ, P1 ;  /* 0x000000ff0b0b7207 */ /* 0x000fe20000800000 */
[----:B---3--:R3:W-:Y:S01]  /*30f0*/  SYNCS.ARRIVE.TRANS64.RED.A1T0 RZ, [R2+URZ], RZ ;  /* 0x000000ff02ff79a7 */ /* 0x0087e200081004ff */
[----:B--2---:R-:W-:-:S02]  /*3100*/  LOP3.LUT P3, RZ, R6, 0x1, RZ, 0xc0, !PT ;  /* 0x0000000106ff7812 */ /* 0x004fc4000786c0ff */
[----:B------:R-:W-:-:S04]  /*3110*/  SEL R4, RZ, 0x1, P1 ;  /* 0x00000001ff047807 */ /* 0x000fc80000800000 */
[----:B------:R-:W-:Y:S02]  /*3120*/  LOP3.LUT R10, R10, R4, RZ, 0x3c, !PT ;  /* 0x000000040a0a7212 */ /* 0x000fe400078e3cff */
[----:B---3--:R-:W-:-:S04]  /*3130*/  SEL R2, RZ, 0x1, P0 ;  /* 0x00000001ff027807 */ /* 0x008fc80000000000 */
[----:B------:R-:W-:Y:S01]  /*3140*/  LOP3.LUT R9, R9, R2, RZ, 0x3c, !PT ;  /* 0x0000000209097212 */ /* 0x000fe200078e3cff */
[----:B------:R-:W-:Y:S06]  /*3150*/  @P3 BRA `(.L_x_56) ;  /* 0xfffffffc002c3947 */ /* 0x000fec000383ffff */
[----:B------:R-:W-:Y:S01]  /*3160*/  ULEA UR4, UR5, UR6, 0x3 ;  /* 0x0000000605047291 */ /* 0x000fe2000f8e18ff */
[----:B------:R-:W-:-:S08]  /*3170*/  SHF.L.U32 R2, R12, 0x1f, RZ ;  /* 0x0000001f0c027819 */ /* 0x000fd000000006ff */
[----:B------:R-:W2:Y:S02]  /*3180*/  SYNCS.PHASECHK.TRANS64 P0, [UR4+0xc0], R2 ;  /* 0x0000c002ff0075a7 */ /* 0x000ea40008001004 */
[----:B--2---:R-:W-:Y:S05]  /*3190*/  @P0 BRA `(.L_x_57) ;  /* 0x0000000000080947 */ /* 0x004fea0003800000 */
[----:B------:R-:W2:Y:S02]  /*31a0*/  SYNCS.PHASECHK.TRANS64.TRYWAIT P0, [UR4+0xc0], R2 ;  /* 0x0000c002ff0075a7 */ /* 0x000ea40008001104 */
[----:B--2---:R-:W-:Y:S05]  /*31b0*/  @!P0 BRA `(.L_x_58) ;  /* 0x0000005000108947 */ /* 0x004fea0003800000 */
.L_x_57:
[----:B------:R-:W-:-:S04]  /*31c0*/  UIADD3 UR7, UPT, UPT, UR5, 0x1, URZ ;  /* 0x0000000105077890 */ /* 0x000fc8000fffe0ff */
[----:B------:R-:W-:-:S04]  /*31d0*/  UISETP.NE.AND UP0, UPT, UR7, 0x2, UPT ;  /* 0x000000020700788c */ /* 0x000fc8000bf05270 */
[----:B------:R-:W-:Y:S02]  /*31e0*/  USEL UR8, URZ, 0x1, UP0 ;  /* 0x00000001ff087887 */ /* 0x000fe40008000000 */
[----:B------:R-:W-:-:S04]  /*31f0*/  USEL UR7, UR7, URZ, UP0 ;  /* 0x000000ff07077287 */ /* 0x000fc80008000000 */
[----:B------:R-:W-:Y:S01]  /*3200*/  ULEA UR7, UR7, UR6, 0x3 ;  /* 0x0000000607077291 */ /* 0x000fe2000f8e18ff */
[----:B--2---:R-:W-:-:S04]  /*3210*/  LOP3.LUT R2, R12, UR8, RZ, 0x3c, !PT ;  /* 0x000000080c027c12 */ /* 0x004fc8000f8e3cff */
[----:B------:R-:W-:-:S04]  /*3220*/  SHF.L.U32 R0, R2, 0x1f, RZ ;  /* 0x0000001f02007819 */ /* 0x000fc800000006ff */
[----:B------:R-:W2:Y:S02]  /*3230*/  SYNCS.PHASECHK.TRANS64 P0, [UR7+0xc0], R0 ;  /* 0x0000c000ff0075a7 */ /* 0x000ea40008001007 */
[----:B-12---:R-:W-:Y:S05]  /*3240*/  @P0 EXIT ;  /* 0x000000000000094d */ /* 0x006fea0003800000 */
[----:B------:R-:W-:Y:S02]  /*3250*/  SHF.L.U32 R2, R2, 0x1f, RZ ;  /* 0x0000001f02027819 */ /* 0x000fe400000006ff */
[----:B------:R-:W-:-:S07]  /*3260*/  MOV R0, UR7 ;  /* 0x0000000700007c02 */ /* 0x000fce0008000f00 */
.L_x_59:
[----:B-1----:R1:W2:Y:S02]  /*3270*/  SYNCS.PHASECHK.TRANS64.TRYWAIT P0, [R0+URZ+0xc0], R2 ;  /* 0x0000c002000075a7 */ /* 0x0022a400080011ff */
[----:B--2---:R-:W-:Y:S05]  /*3280*/  @!P0 NANOSLEEP.SYNCS 0x989680 ;  /* 0x009896800000895d */ /* 0x004fea0003900000 */
[----:B------:R-:W2:Y:S02]  /*3290*/  @!P0 SYNCS.PHASECHK.TRANS64 P0, [R0+URZ+0xc0], R2 ;  /* 0x0000c002000085a7 */ /* 0x000ea400080010ff */
[----:B--2---:R-:W-:Y:S05]  /*32a0*/  @P0 EXIT ;  /* 0x000000000000094d */ /* 0x004fea0003800000 */
[----:B------:R-:W-:Y:S05]  /*32b0*/  BRA `(.L_x_59) ;  /* 0xfffffffc00ec7947 */ /* 0x000fea000383ffff */
.L_x_52:
[----:B------:R-:W-:Y:S05]  /*32c0*/  BRA.U UP4, `(.L_x_60) ;  /* 0x0000000d04d47547 */ /* 0x000fea000b800000 */
[----:B------:R-:W-:Y:S01]  /*32d0*/  UMOV UR4, 0x40 ;  /* 0x0000004000047882 */ /* 0x000fe20000000000 */
[----:B------:R-:W-:Y:S01]  /*32e0*/  NOP ;  /* 0x0000000000007918 */ /* 0x000fe20000000000 */
[----:B------:R-:W-:Y:S01]  /*32f0*/  ULEA UR5, UR45, UR4, 0x18 ;  /* 0x000000042d057291 */ /* 0x000fe2000f8ec0ff */
[----:B------:R-:W-:Y:S02]  /*3300*/  UMOV UR6, 0x400 ;  /* 0x0000040000067882 */ /* 0x000fe40000000000 */
[----:B------:R-:W-:-:S06]  /*3310*/  ULEA UR6, UR45, UR6, 0x18 ;  /* 0x000000062d067291 */ /* 0x000fcc000f8ec0ff */
[----:B------:R-:W2:Y:S02]  /*3320*/  LDS.U8 R0, [UR5+0x1c] ;  /* 0x00001c05ff007984 */ /* 0x000ea40008000000 */
[----:B--2---:R-:W-:-:S13]  /*3330*/  ISETP.NE.AND P0, PT, R0, RZ, PT ;  /* 0x000000ff0000720c */ /* 0x004fda0003f05270 */
[----:B------:R-:W-:Y:S05]  /*3340*/  @P0 BRA `(.L_x_61) ;  /* 0x0000000000580947 */ /* 0x000fea0003800000 */
[----:B------:R-:W-:-:S13]  /*3350*/  ELECT P0, URZ, PT ;  /* 0x0000000000ff782f */ /* 0x000fda0003800000 */
[----:B------:R-:W-:Y:S05]  /*3360*/  @!P0 BRA `(.L_x_62) ;  /* 0x0000000000608947 */ /* 0x000fea0003800000 */
[----:B------:R-:W-:Y:S01]  /*3370*/  UMOV UR4, 0x10 ;  /* 0x0000001000047882 */ /* 0x000fe20000000000 */
[----:B------:R-:W-:Y:S01]  /*3380*/  HFMA2 R0, -RZ, RZ, 0, 5.9604644775390625e-08 ;  /* 0x00000001ff007431 */ /* 0x000fe200000001ff */
[----:B------:R-:W-:-:S03]  /*3390*/  MOV R3, 0xffff ;  /* 0x0000ffff00037802 */ /* 0x000fc60000000f00 */
[----:B------:R-:W-:Y:S04]  /*33a0*/  DEPBAR.LE SB2, 0x36 ;  /* 0x0000ad800000791a */ /* 0x000fe80000000000 */
[----:B------:R-:W2:Y:S02]  /*33b0*/  UTCATOMSWS.FIND_AND_SET.ALIGN UP0, UR4, UR4 ;  /* 0x00000004000475e3 */ /* 0x000ea40008000800 */
[----:B--2---:R-:W-:Y:S01]  /*33c0*/  MOV R4, UR4 ;  /* 0x0000000400047c02 */ /* 0x004fe20008000f00 */
[----:B------:R-:W-:Y:S06]  /*33d0*/  BRA.U UP0, `(.L_x_63) ;  /* 0x0000000100187547 */ /* 0x000fec000b800000 */
.L_x_64:
[----:B------:R-:W-:Y:S05]  /*33e0*/  NANOSLEEP 0x64 ;  /* 0x000000640000795d */ /* 0x000fea0003800000 */
[----:B------:R-:W-:-:S05]  /*33f0*/  UMOV UR4, 0x10 ;  /* 0x0000001000047882 */ /* 0x000fca0000000000 */
[----:B------:R-:W-:Y:S04]  /*3400*/  DEPBAR.LE SB2, 0x36 ;  /* 0x0000ad800000791a */ /* 0x000fe80000000000 */
[----:B------:R-:W2:Y:S02]  /*3410*/  UTCATOMSWS.FIND_AND_SET.ALIGN UP0, UR4, UR4 ;  /* 0x00000004000475e3 */ /* 0x000ea40008000800 */
[----:B--2---:R-:W-:Y:S01]  /*3420*/  MOV R4, UR4 ;  /* 0x0000000400047c02 */ /* 0x004fe20008000f00 */
[----:B------:R-:W-:Y:S05]  /*3430*/  BRA.U !UP0, `(.L_x_64) ;  /* 0xfffffffd08e87547 */ /* 0x000fea000b83ffff */
.L_x_63:
[-C--:B------:R-:W-:Y:S02]  /*3440*/  SHF.L.U32 R3, R3, R4.reuse, RZ ;  /* 0x0000000403037219 */ /* 0x080fe400000006ff */
[----:B------:R-:W-:Y:S01]  /*3450*/  SHF.L.U32 R0, R0, R4, RZ ;  /* 0x0000000400007219 */ /* 0x000fe200000006ff */
[----:B------:R-:W-:Y:S02]  /*3460*/  IMAD.SHL.U32 R4, R4, 0x20, RZ ;  /* 0x0000002004047824 */ /* 0x000fe400078e00ff */
[----:B------:R2:W-:Y:S04]  /*3470*/  ATOMS.OR RZ, [UR5+0x14], R3 ;  /* 0x00001403ffff798c */ /* 0x0005e8000b000005 */
[----:B------:R2:W-:Y:S04]  /*3480*/  ATOMS.OR RZ, [UR5+0x18], R0 ;  /* 0x00001800ffff798c */ /* 0x0005e8000b000005 */
[----:B------:R2:W-:Y:S01]  /*3490*/  STS [UR6+0x160], R4 ;  /* 0x00016004ff007988 */ /* 0x0005e20008000806 */
[----:B------:R-:W-:Y:S05]  /*34a0*/  BRA `(.L_x_62) ;  /* 0x0000000000107947 */ /* 0x000fea0003800000 */
.L_x_61:
[----:B------:R-:W-:Y:S02]  /*34b0*/  MOV R0, 0xffffffff ;  /* 0xffffffff00007802 */ /* 0x000fe40000000f00 */
[----:B------:R-:W-:-:S03]  /*34c0*/  MOV R4, 0x34f0 ;  /* 0x000034f000047802 */ /* 0x000fc60000000f00 */
[----:B------:R2:W-:Y:S04]  /*34d0*/  STS [UR6+0x160], R0 ;  /* 0x00016000ff007988 */ /* 0x0005e80008000806 */
[----:B-12--5:R-:W-:Y:S05]  /*34e0*/  CALL.REL.NOINC `($__internal_1_$__cuda_sm10x_tcgen05_guardrail_trap_phase_invalid_during_alloc) ;  /* 0x0000005000d07944 */ /* 0x026fea0003c00000 */
.L_x_62:
[----:B------:R-:W-:Y:S05]  /*34f0*/  WARPSYNC.ALL ;  /* 0x0000000000007948 */ /* 0x000fea0003800000 */
[----:B------:R-:W3:Y:S01]  /*3500*/  S2UR UR4, SR_CgaCtaId ;  /* 0x00000000000479c3 */ /* 0x000ee20000008800 */
[----:B------:R-:W-:Y:S01]  /*3510*/  UMOV UR26, 0x400 ;  /* 0x00000400001a7882 */ /* 0x000fe20000000000 */
[----:B------:R-:W-:-:S06]  /*3520*/  NOP ;  /* 0x0000000000007918 */ /* 0x000fcc0000000000 */
[----:B------:R-:W-:Y:S06]  /*3530*/  BAR.ARV 0x6, 0xa0 ;  /* 0x0182800000007b1d */ /* 0x000fec0000002000 */
[----:B------:R-:W4:Y:S01]  /*3540*/  LDCU UR5, c[0x0][0x38c] ;  /* 0x00007180ff0577ac */ /* 0x000f220008000800 */
[----:B------:R-:W-:Y:S01]  /*3550*/  LOP3.LUT R2, R2, 0xffff, RZ, 0xc0, !PT ;  /* 0x0000ffff02027812 */ /* 0x000fe200078ec0ff */
[----:B------:R-:W-:Y:S01]  /*3560*/  IMAD.MOV.U32 R11, RZ, RZ, 0x1 ;  /* 0x00000001ff0b7424 */ /* 0x000fe200078e00ff */
[----:B------:R-:W-:Y:S01]  /*3570*/  CS2R R8, SRZ ;  /* 0x0000000000087805 */ /* 0x000fe2000001ff00 */
[----:B------:R-:W1:Y:S01]  /*3580*/  LDCU UR7, c[0x0][0x38c] ;  /* 0x00007180ff0777ac */ /* 0x000e620008000800 */
[----:B------:R-:W-:Y:S01]  /*3590*/  R2UR UR27, R2 ;  /* 0x00000000021b72ca */ /* 0x000fe200000e0000 */
[----:B------:R-:W-:Y:S01]  /*35a0*/  IMAD.MOV.U32 R10, RZ, RZ, RZ ;  /* 0x000000ffff0a7224 */ /* 0x000fe200078e00ff */
[----:B------:R-:W-:Y:S01]  /*35b0*/  UMOV UR30, URZ ;  /* 0x000000ff001e7c82 */ /* 0x000fe20008000000 */
[----:B------:R-:W-:Y:S01]  /*35c0*/  UMOV UR24, URZ ;  /* 0x000000ff00187c82 */ /* 0x000fe20008000000 */
[----:B---3--:R-:W-:Y:S01]  /*35d0*/  ULEA UR26, UR4, UR26, 0x18 ;  /* 0x0000001a041a7291 */ /* 0x008fe2000f8ec0ff */
[----:B------:R-:W-:Y:S01]  /*35e0*/  UMOV UR38, 0x0 ;  /* 0x0000000000267882 */ /* 0x000fe20000000000 */
[----:B------:R-:W-:-:S02]  /*35f0*/  UMOV UR39, 0x42004a0 ;  /* 0x042004a000277882 */ /* 0x000fc40000000000 */
[----:B------:R-:W-:Y:S02]  /*3600*/  UIADD3 UR4, UPT, UPT, UR26, 0x4400, URZ ;  /* 0x000044001a047890 */ /* 0x000fe4000fffe0ff */
[----:B------:R-:W-:Y:S02]  /*3610*/  UIADD3 UR6, UPT, UPT, UR26, 0x14400, URZ ;  /* 0x000144001a067890 */ /* 0x000fe4000fffe0ff */
[----:B----4-:R-:W-:Y:S01]  /*3620*/  UIADD3 UR5, UPT, UPT, UR5, 0x7f, URZ ;  /* 0x0000007f05057890 */ /* 0x010fe2000fffe0ff */
[----:B--2---:R-:W2:Y:S01]  /*3630*/  LDS R0, [UR26+0x160] ;  /* 0x0001601aff007984 */ /* 0x004ea20008000800 */
[----:B-1----:R-:W-:Y:S01]  /*3640*/  UMOV UR36, 0x0 ;  /* 0x0000000000247882 */ /* 0x002fe20000000000 */
[----:B------:R-:W-:Y:S01]  /*3650*/  UMOV UR37, 0x42004a0 ;  /* 0x042004a000257882 */ /* 0x000fe20000000000 */
[----:B------:R-:W-:Y:S02]  /*3660*/  USHF.R.S32.HI UR40, URZ, 0x1f, UR5 ;  /* 0x0000001fff287899 */ /* 0x000fe40008011405 */
[----:B------:R-:W-:-:S02]  /*3670*/  UISETP.GE.AND UP4, UPT, UR7, 0x1, UPT ;  /* 0x000000010700788c */ /* 0x000fc4000bf86270 */
[----:B------:R-:W-:Y:S02]  /*3680*/  ULEA.HI UR40, UR40, UR5, URZ, 0x7 ;  /* 0x0000000528287291 */ /* 0x000fe4000f8f38ff */
[----:B------:R-:W-:Y:S02]  /*3690*/  USHF.R.U32.HI UR5, URZ, 0x4, UR4 ;  /* 0x00000004ff057899 */ /* 0x000fe40008011604 */
[----:B------:R-:W-:Y:S02]  /*36a0*/  USHF.R.S32.HI UR40, URZ, 0x7, UR40 ;  /* 0x00000007ff287899 */ /* 0x000fe40008011428 */
[----:B------:R-:W-:Y:S02]  /*36b0*/  USHF.R.U32.HI UR4, URZ, 0x4, UR6 ;  /* 0x00000004ff047899 */ /* 0x000fe40008011606 */
[----:B------:R-:W-:Y:S02]  /*36c0*/  UISETP.LT.AND UP0, UPT, UR40, 0x1, UPT ;  /* 0x000000012800788c */ /* 0x000fe4000bf01270 */
[----:B------:R-:W-:-:S02]  /*36d0*/  ULOP3.LUT UR5, UR5, 0x3fff, URZ, 0xc0, !UPT ;  /* 0x00003fff05057892 */ /* 0x000fc4000f8ec0ff */
[----:B------:R-:W-:Y:S02]  /*36e0*/  ULOP3.LUT UR4, UR4, 0x3fff, URZ, 0xc0, !UPT ;  /* 0x00003fff04047892 */ /* 0x000fe4000f8ec0ff */
[----:B------:R-:W-:Y:S02]  /*36f0*/  USEL UR41, UR40, 0x1, !UP0 ;  /* 0x0000000128297887 */ /* 0x000fe4000c000000 */
[----:B------:R-:W-:Y:S02]  /*3700*/  ULOP3.LUT UR28, UR5, 0x10000, URZ, 0xfc, !UPT ;  /* 0x00010000051c7892 */ /* 0x000fe4000f8efcff */
[----:B------:R-:W-:Y:S02]  /*3710*/  ULOP3.LUT UR29, UR4, 0x10000, URZ, 0xfc, !UPT ;  /* 0x00010000041d7892 */ /* 0x000fe4000f8efcff */
[----:B------:R-:W-:Y:S01]  /*3720*/  UIADD3 UR41, UPT, UPT, -UR41, URZ, URZ ;  /* 0x000000ff29297290 */ /* 0x000fe2000fffe1ff */
[----:B------:R-:W-:Y:S01]  /*3730*/  UMOV UR34, 0x0 ;  /* 0x0000000000227882 */ /* 0x000fe20000000000 */
[----:B------:R-:W-:Y:S01]  /*3740*/  UMOV UR35, 0x42004a0 ;  /* 0x042004a000237882 */ /* 0x000fe20000000000 */
[----:B------:R-:W-:Y:S01]  /*3750*/  UMOV UR32, 0x0 ;  /* 0x0000000000207882 */ /* 0x000fe20000000000 */
[----:B------:R-:W-:Y:S01]  /*3760*/  UMOV UR33, 0x42004a0 ;  /* 0x042004a000217882 */ /* 0x000fe20000000000 */
[----:B--2---:R-:W-:-:S15]  /*3770*/  R2UR UR42, R0 ;  /* 0x00000000002a72ca */ /* 0x004fde00000e0000 */
.L_x_71:
[----:B------:R-:W-:Y:S02]  /*3780*/  LEA R0, R10, UR26, 0x3 ;  /* 0x0000001a0a007c11 */ /* 0x000fe4000f8e18ff */
[----:B------:R-:W-:Y:S02]  /*3790*/  SHF.L.U32 R2, R9, 0x1f, RZ ;  /* 0x0000001f09027819 */ /* 0x000fe400000006ff */
[----:B------:R-:W-:Y:S01]  /*37a0*/  PLOP3.LUT P0, PT, PT, PT, UP4, 0x80, 0x8 ;  /* 0x000000000008781c */ /* 0x000fe20003f0f048 */
[----:B------:R-:W-:Y:S01]  /*37b0*/  VIADD R3, R0, 0xc0 ;  /* 0x000000c000037836 */ /* 0x000fe20000000000 */
[----:B-1----:R-:W1:Y:S02]  /*37c0*/  SYNCS.PHASECHK.TRANS64.TRYWAIT P1, [R0+URZ+0xb0], R2 ;  /* 0x0000b002000075a7 */ /* 0x002e6400080211ff */
[----:B-1-3--:R-:W-:Y:S09]  /*37d0*/  @!P1 BRA `(.L_x_65) ;  /* 0x0000004800a09947 */ /* 0x00aff20003800000 */
.L_x_140:
[----:B------:R-:W-:Y:S01]  /*37e0*/  LEA R4, R10, UR26, 0x4 ;  /* 0x0000001a0a047c11 */ /* 0x000fe2000f8e20ff */
[----:B------:R-:W-:Y:S01]  /*37f0*/  @UP4 ULEA UR4, UR24, UR26, 0x3 ;  /* 0x0000001a18044291 */ /* 0x000fe2000f8e18ff */
[----:B------:R-:W-:Y:S01]  /*3800*/  PLOP3.LUT P2, PT, PT, PT, PT, 0x80, 0x8 ;  /* 0x000000000008781c */ /* 0x000fe20003f4f070 */
[----:B------:R-:W-:Y:S01]  /*3810*/  ULEA UR31, UR30, UR26, 0x3 ;  /* 0x0000001a1e1f7291 */ /* 0x000fe2000f8e18ff */
[----:B------:R-:W-:Y:S02]  /*3820*/  PRMT R3, RZ, 0x654, R3 ;  /* 0x00000654ff037816 */ /* 0x000fe40000000003 */
[----:B------:R-:W2:Y:S01]  /*3830*/  LDS.128 R4, [R4+0x140] ;  /* 0x0001400004047984 */ /* 0x000ea20000000c00 */
[----:B-1----:R-:W-:Y:S02]  /*3840*/  @P0 SHF.L.U32 R2, R8, 0x1f, RZ ;  /* 0x0000001f08020819 */ /* 0x002fe400000006ff */
[----:B------:R-:W-:Y:S01]  /*3850*/  SHF.L.U32 R0, R11, 0x1f, RZ ;  /* 0x0000001f0b007819 */ /* 0x000fe200000006ff */
[----:B------:R-:W-:Y:S01]  /*3860*/  @!PT LDS RZ, [RZ] ;  /* 0x00000000fffff984 */ /* 0x000fe20000000800 */
[----:B------:R-:W-:Y:S01]  /*3870*/  @!PT LDS RZ, [RZ] ;  /* 0x00000000fffff984 */ /* 0x000fe20000000800 */
[----:B------:R-:W-:Y:S01]  /*3880*/  @!PT LDS RZ, [RZ] ;  /* 0x00000000fffff984 */ /* 0x000fe20000000800 */
[----:B------:R-:W-:Y:S01]  /*3890*/  @!PT LDS RZ, [RZ] ;  /* 0x00000000fffff984 */ /* 0x000fe20000000800 */
[----:B------:R1:W-:Y:S06]  /*38a0*/  MEMBAR.ALL.CTA ;  /* 0x0000000000007992 */ /* 0x0003ec0000008000 */
[----:B-1----:R-:W1:Y:S02]  /*38b0*/  FENCE.VIEW.ASYNC.S ;  /* 0x00000000000073c6 */ /* 0x002e640000000000 */
[----:B-1----:R1:W-:Y:S01]  /*38c0*/  SYNCS.ARRIVE.TRANS64.RED.A1T0 RZ, [R3+URZ], RZ ;  /* 0x000000ff03ff79a7 */ /* 0x0023e200081004ff */
[----:B------:R1:W3:Y:S01]  /*38d0*/  @P0 SYNCS.PHASECHK.TRANS64.TRYWAIT P2, [UR4], R2 ;  /* 0x00000002ff0005a7 */ /* 0x0002e20008041104 */
[----:B------:R-:W-:Y:S01]  /*38e0*/  ULEA.HI UR4, UR30, UR30, URZ, 0x1 ;  /* 0x0000001e1e047291 */ /* 0x000fe2000f8f08ff */
[----:B--2---:R-:W-:-:S03]  /*38f0*/  LOP3.LUT P1, RZ, R6, 0x1, RZ, 0xc0, !PT ;  /* 0x0000000106ff7812 */ /* 0x004fc6000782c0ff */
[----:B------:R-:W-:Y:S02]  /*3900*/  USHF.L.U32 UR11, UR4, 0x6, URZ ;  /* 0x00000006040b7899 */ /* 0x000fe400080006ff */
[----:B------:R-:W-:Y:S02]  /*3910*/  ULOP3.LUT UR4, UR4, 0xffe, URZ, 0xc0, !UPT ;  /* 0x00000ffe04047892 */ /* 0x000fe4000f8ec0ff */
[----:B------:R-:W-:Y:S02]  /*3920*/  ULOP3.LUT UR11, UR11, 0xffffff80, URZ, 0xc0, !UPT ;  /* 0xffffff800b0b7892 */ /* 0x000fe4000f8ec0ff */
[----:B------:R-:W-:Y:S02]  /*3930*/  UIADD3 UR4, UPT, UPT, -UR4, UR30, URZ ;  /* 0x0000001e04047290 */ /* 0x000fe4000fffe1ff */
[----:B------:R-:W-:Y:S01]  /*3940*/  UIADD3 UR11, UPT, UPT, UR42, UR11, URZ ;  /* 0x0000000b2a0b7290 */ /* 0x000fe2000fffe0ff */
[----:B------:R-:W2:Y:S03]  /*3950*/  SYNCS.PHASECHK.TRANS64.TRYWAIT P0, [UR31+0xf0], R0 ;  /* 0x0000f000ff0075a7 */ /* 0x000ea6000800111f */
[----:B------:R-:W-:Y:S01]  /*3960*/  ULEA UR11, UR4, UR11, 0x14 ;  /* 0x0000000b040b7291 */ /* 0x000fe2000f8ea0ff */
[----:B-123--:R-:W-:Y:S11]  /*3970*/  @!P0 BRA `(.L_x_66) ;  /* 0x00000048004c8947 */ /* 0x00eff60003800000 */
.L_x_142:
[----:B------:R-:W-:Y:S01]  /*3980*/  IADD3 R10, PT, PT, R10, 0x1, RZ ;  /* 0x000000010a0a7810 */ /* 0x000fe20007ffe0ff */
[----:B------:R-:W-:Y:S06]  /*3990*/  BRA.U !UP4, `(.L_x_67) ;  /* 0x000000010cc07547 */ /* 0x000fec000b800000 */
[----:B------:R-:W-:Y:S01]  /*39a0*/  UPLOP3.LUT UP2, UPT, UPT, UPT, UPT, 0x40, 0x4 ;  /* 0x000000000004789c */ /* 0x000fe20003f4e870 */
[----:B------:R-:W-:Y:S01]  /*39b0*/  UMOV UR23, UR41 ;  /* 0x0000002900177c82 */ /* 0x000fe20008000000 */
[----:B------:R-:W-:Y:S01]  /*39c0*/  UMOV UR22, UR40 ;  /* 0x0000002800167c82 */ /* 0x000fe20008000000 */
[----:B------:R-:W-:-:S08]  /*39d0*/  UMOV UR10, UR24 ;  /* 0x00000018000a7c82 */ /* 0x000fd00008000000 */
.L_x_70:
[----:B------:R-:W-:Y:S02]  /*39e0*/  UIADD3 UR23, UPT, UPT, UR23, 0x1, URZ ;  /* 0x0000000117177890 */ /* 0x000fe4000fffe0ff */
[----:B--2---:R-:W-:Y:S02]  /*39f0*/  ULEA UR5, UR10, UR26, 0x3 ;  /* 0x0000001a0a057291 */ /* 0x004fe4000f8e18ff */
[----:B------:R-:W-:Y:S01]  /*3a00*/  UISETP.NE.AND UP3, UPT, UR23, URZ, UPT ;  /* 0x000000ff1700728c */ /* 0x000fe2000bf65270 */
[----:B---3--:R-:W-:Y:S10]  /*3a10*/  @P2 BRA `(.L_x_68) ;  /* 0x00000000000c2947 */ /* 0x008ff40003800000 */
[----:B-1----:R-:W-:Y:S04]  /*3a20*/  SHF.L.U32 R2, R8, 0x1f, RZ ;  /* 0x0000001f08027819 */ /* 0x002fe800000006ff */
[----:B------:R-:W1:Y:S02]  /*3a30*/  SYNCS.PHASECHK.TRANS64.TRYWAIT P0, [UR5], R2 ;  /* 0x00000002ff0075a7 */ /* 0x000e640008001105 */
[----:B-1----:R-:W-:Y:S05]  /*3a40*/  @!P0 BRA `(.L_x_69) ;  /* 0x0000004800308947 */ /* 0x002fea0003800000 */
.L_x_68:
[----:B------:R-:W-:Y:S01]  /*3a50*/  UISETP.NE.AND UP0, UPT, UR22, 0x1, UPT ;  /* 0x000000011600788c */ /* 0x000fe2000bf05270 */
[----:B------:R-:W-:Y:S01]  /*3a60*/  PLOP3.LUT P2, PT, PT, PT, PT, 0x80, 0x8 ;  /* 0x000000000008781c */ /* 0x000fe20003f4f070 */
[----:B------:R-:W-:Y:S02]  /*3a70*/  UIADD3 UR4, UPT, UPT, UR10, 0x1, URZ ;  /* 0x000000010a047890 */ /* 0x000fe4000fffe0ff */
[----:B------:R-:W-:Y:S02]  /*3a80*/  UIADD3 UR25, UPT, UPT, UR5, 0x40, URZ ;  /* 0x0000004005197890 */ /* 0x000fe4000fffe0ff */
[----:B------:R-:W-:Y:S01]  /*3a90*/  UISETP.NE.AND UP1, UPT, UR4, 0x8, UPT ;  /* 0x000000080400788c */ /* 0x000fe2000bf25270 */
[----:B------:R-:W-:Y:S01]  /*3aa0*/  PLOP3.LUT P0, PT, PT, PT, UP0, 0x80, 0x8 ;  /* 0x000000000008781c */ /* 0x000fe20003f0f008 */
[----:B------:R-:W-:Y:S02]  /*3ab0*/  UIADD3 UR22, UPT, UPT, UR22, -0x1, URZ ;  /* 0xffffffff16167890 */ /* 0x000fe4000fffe0ff */
[----:B------:R-:W-:Y:S02]  /*3ac0*/  USEL UR6, URZ, 0x1, UP1 ;  /* 0x00000001ff067887 */ /* 0x000fe40008800000 */
[----:B------:R-:W-:Y:S01]  /*3ad0*/  USEL UR24, UR4, URZ, UP1 ;  /* 0x000000ff04187287 */ /* 0x000fe20008800000 */
[----:B------:R-:W-:Y:S01]  /*3ae0*/  UMOV UR7, 0x40004040 ;  /* 0x4000404000077882 */ /* 0x000fe20000000000 */
[----:B------:R-:W-:Y:S02]  /*3af0*/  UMOV UR5, 0x40004040 ;  /* 0x4000404000057882 */ /* 0x000fe40000000000 */
[----:B------:R-:W-:Y:S01]  /*3b00*/  @UP0 ULEA UR4, UR24, UR26, 0x3 ;  /* 0x0000001a18040291 */ /* 0x000fe2000f8e18ff */
[----:B------:R-:W-:Y:S01]  /*3b10*/  LOP3.LUT R8, R8, UR6, RZ, 0x3c, !PT ;  /* 0x0000000608087c12 */ /* 0x000fe2000f8e3cff */
[----:B------:R-:W-:Y:S01]  /*3b20*/  ULEA UR6, UR10, UR29, 0xa ;  /* 0x0000001d0a067291 */ /* 0x000fe2000f8e50ff */
[----:B------:R-:W-:Y:S02]  /*3b30*/  UMOV UR21, 0x40004040 ;  /* 0x4000404000157882 */ /* 0x000fe40000000000 */
[----:B-1----:R-:W-:Y:S01]  /*3b40*/  @P0 SHF.L.U32 R0, R8, 0x1f, RZ ;  /* 0x0000001f08000819 */ /* 0x002fe200000006ff */
[----:B------:R-:W-:Y:S02]  /*3b50*/  UIADD3 UR20, UPT, UPT, UR6, 0x2, URZ ;  /* 0x0000000206147890 */ /* 0x000fe4000fffe0ff */
[----:B------:R-:W-:Y:S01]  /*3b60*/  UIADD3 UR16, UPT, UPT, UR6, 0x4, URZ ;  /* 0x0000000406107890 */ /* 0x000fe2000fffe0ff */
[----:B------:R2:W3:Y:S01]  /*3b70*/  @P0 SYNCS.PHASECHK.TRANS64.TRYWAIT P2, [UR4], R0 ;  /* 0x00000000ff0005a7 */ /* 0x0004e20008041104 */
[----:B------:R-:W-:Y:S02]  /*3b80*/  ULEA UR4, UR10, UR28, 0x9 ;  /* 0x0000001c0a047291 */ /* 0x000fe4000f8e48ff */
[----:B------:R-:W-:Y:S02]  /*3b90*/  UIADD3 UR12, UPT, UPT, UR6, 0x6, URZ ;  /* 0x00000006060c7890 */ /* 0x000fe4000fffe0ff */
[----:B------:R-:W-:Y:S02]  /*3ba0*/  UIADD3 UR18, UPT, UPT, UR4, 0x2, URZ ;  /* 0x0000000204127890 */ /* 0x000fe4000fffe0ff */
[----:B------:R-:W-:Y:S02]  /*3bb0*/  UIADD3 UR14, UPT, UPT, UR4, 0x4, URZ ;  /* 0x00000004040e7890 */ /* 0x000fe4000fffe0ff */
[----:B------:R-:W-:Y:S01]  /*3bc0*/  UIADD3 UR8, UPT, UPT, UR4, 0x6, URZ ;  /* 0x0000000604087890 */ /* 0x000fe2000fffe0ff */
[----:B------:R2:W-:Y:S01]  /*3bd0*/  UTCIMMA gdesc[UR4], gdesc[UR6], tmem[UR11], tmem[UR38], idesc[UR39], UP2 ;  /* 0x00ff2606040075ea */ /* 0x0005e2000900010b */
[----:B------:R-:W-:Y:S01]  /*3be0*/  UPLOP3.LUT UP2, UPT, UPT, UPT, UPT, 0x80, 0x8 ;  /* 0x000000000008789c */ /* 0x000fe20003f4f070 */
[----:B------:R-:W-:Y:S01]  /*3bf0*/  UMOV UR19, 0x40004040 ;  /* 0x4000404000137882 */ /* 0x000fe20000000000 */
[----:B------:R-:W-:Y:S01]  /*3c00*/  UMOV UR17, 0x40004040 ;  /* 0x4000404000117882 */ /* 0x000fe20000000000 */
[----:B------:R2:W-:Y:S01]  /*3c10*/  UTCIMMA gdesc[UR18], gdesc[UR20], tmem[UR11], tmem[UR36], idesc[UR37], UPT ;  /* 0x00ff2414120075ea */ /* 0x0005e2000b80010b */
[----:B------:R-:W-:Y:S01]  /*3c20*/  UMOV UR15, 0x40004040 ;  /* 0x40004040000f7882 */ /* 0x000fe20000000000 */
[----:B------:R-:W-:Y:S01]  /*3c30*/  UMOV UR13, 0x40004040 ;  /* 0x40004040000d7882 */ /* 0x000fe20000000000 */
[----:B------:R-:W-:Y:S01]  /*3c40*/  UMOV UR9, 0x40004040 ;  /* 0x4000404000097882 */ /* 0x000fe20000000000 */
[----:B------:R2:W-:Y:S01]  /*3c50*/  UTCIMMA gdesc[UR14], gdesc[UR16], tmem[UR11], tmem[UR34], idesc[UR35], UPT ;  /* 0x00ff22100e0075ea */ /* 0x0005e2000b80010b */
[----:B------:R2:W-:Y:S01]  /*3c60*/  UTCIMMA gdesc[UR8], gdesc[UR12], tmem[UR11], tmem[UR32], idesc[UR33], UPT ;  /* 0x00ff200c080075ea */ /* 0x0005e2000b80010b */
[----:B------:R2:W-:Y:S01]  /*3c70*/  UTCBAR.MULTICAST [UR25], URZ, UR27 ;  /* 0x000000ff190073e9 */ /* 0x0005e2000800081b */
[----:B------:R-:W-:Y:S01]  /*3c80*/  UMOV UR10, UR24 ;  /* 0x00000018000a7c82 */ /* 0x000fe20008000000 */
[----:B------:R-:W-:Y:S05]  /*3c90*/  BRA.U UP3, `(.L_x_70) ;  /* 0xfffffffd03507547 */ /* 0x000fea000b83ffff */
.L_x_67:
[----:B--2---:R-:W-:Y:S01]  /*3ca0*/  UIADD3 UR4, UPT, UPT, UR30, 0x1, URZ ;  /* 0x000000011e047890 */ /* 0x004fe2000fffe0ff */
[C---:B------:R-:W-:Y:S01]  /*3cb0*/  ISETP.NE.AND P0, PT, R10.reuse, 0x2, PT ;  /* 0x000000020a00780c */ /* 0x040fe20003f05270 */
[----:B------:R-:W-:Y:S02]  /*3cc0*/  UIADD3 UR5, UPT, UPT, UR31, 0xd0, URZ ;  /* 0x000000d01f057890 */ /* 0x000fe4000fffe0ff */
[----:B------:R-:W-:Y:S01]  /*3cd0*/  UISETP.NE.AND UP0, UPT, UR4, 0x4, UPT ;  /* 0x000000040400788c */ /* 0x000fe2000bf05270 */
[----:B-1----:R-:W-:Y:S02]  /*3ce0*/  SEL R0, RZ, 0x1, P0 ;  /* 0x00000001ff007807 */ /* 0x002fe40000000000 */
[----:B------:R-:W-:Y:S01]  /*3cf0*/  SEL R10, R10, RZ, P0 ;  /* 0x000000ff0a0a7207 */ /* 0x000fe20000000000 */
[----:B------:R-:W-:Y:S01]  /*3d00*/  USEL UR6, URZ, 0x1, UP0 ;  /* 0x00000001ff067887 */ /* 0x000fe20008000000 */
[----:B------:R-:W-:Y:S01]  /*3d10*/  LOP3.LUT R9, R9, R0, RZ, 0x3c, !PT ;  /* 0x0000000009097212 */ /* 0x000fe200078e3cff */
[----:B------:R-:W-:Y:S01]  /*3d20*/  USEL UR30, UR4, URZ, UP0 ;  /* 0x000000ff041e7287 */ /* 0x000fe20008000000 */
[----:B------:R1:W-:Y:S03]  /*3d30*/  UTCBAR [UR5], URZ ;  /* 0x000000ff050073e9 */ /* 0x0003e600080000ff */
[----:B------:R-:W-:Y:S01]  /*3d40*/  LOP3.LUT R11, R11, UR6, RZ, 0x3c, !PT ;  /* 0x000000060b0b7c12 */ /* 0x000fe2000f8e3cff */
[----:B------:R-:W-:Y:S07]  /*3d50*/  @P1 BRA `(.L_x_71) ;  /* 0xfffffff800881947 */ /* 0x000fee000383ffff */
[----:B------:R-:W2:Y:S01]  /*3d60*/  S2UR UR8, SR_CgaCtaId ;  /* 0x00000000000879c3 */ /* 0x000ea20000008800 */
[----:B------:R-:W-:Y:S01]  /*3d70*/  ELECT P0, URZ, PT ;  /* 0x0000000000ff782f */ /* 0x000fe20003800000 */
[----:B------:R-:W-:Y:S01]  /*3d80*/  IMAD.MOV.U32 R0, RZ, RZ, 0x1 ;  /* 0x00000001ff007424 */ /* 0x000fe200078e00ff */
[----:B------:R-:W-:Y:S01]  /*3d90*/  UIADD3 UR26, UPT, UPT, UR26, 0xf0, URZ ;  /* 0x000000f01a1a7890 */ /* 0x000fe2000fffe0ff */
[----:B------:R-:W-:Y:S01]  /*3da0*/  SHF.L.U32 R2, R11, 0x1f, RZ ;  /* 0x0000001f0b027819 */ /* 0x000fe200000006ff */
[----:B------:R-:W-:-:S03]  /*3db0*/  UMOV UR4, 0x40 ;  /* 0x0000004000047882 */ /* 0x000fc60000000000 */
[----:B------:R-:W-:Y:S01]  /*3dc0*/  UVIRTCOUNT.DEALLOC.SMPOOL 0x80 ;  /* 0x000000800000784c */ /* 0x000fe20000000000 */
[----:B--2---:R-:W-:Y:S02]  /*3dd0*/  ULEA UR8, UR8, UR4, 0x18 ;  /* 0x0000000408087291 */ /* 0x004fe4000f8ec0ff */
[----:B------:R-:W-:-:S07]  /*3de0*/  ULEA UR4, UR30, UR26, 0x3 ;  /* 0x0000001a1e047291 */ /* 0x000fce000f8e18ff */
[----:B------:R2:W-:Y:S02]  /*3df0*/  @P0 STS.U8 [UR8+0x1c], R0 ;  /* 0x00001c00ff000988 */ /* 0x0005e40008000008 */
[----:B------:R-:W4:Y:S02]  /*3e00*/  SYNCS.PHASECHK.TRANS64.TRYWAIT P0, [UR4], R2 ;  /* 0x00000002ff0075a7 */ /* 0x000f240008001104 */
[----:B--2-4-:R-:W-:Y:S05]  /*3e10*/  @!P0 BRA `(.L_x_72) ;  /* 0x0000004400548947 */ /* 0x014fea0003800000 */
.L_x_145:
[----:B------:R-:W-:-:S04]  /*3e20*/  UIADD3 UR4, UPT, UPT, UR30, 0x1, URZ ;  /* 0x000000011e047890 */ /* 0x000fc8000fffe0ff */
[----:B------:R-:W-:-:S04]  /*3e30*/  UISETP.NE.AND UP0, UPT, UR4, 0x4, UPT ;  /* 0x000000040400788c */ /* 0x000fc8000bf05270 */
[----:B------:R-:W-:Y:S02]  /*3e40*/  USEL UR6, URZ, 0x1, UP0 ;  /* 0x00000001ff067887 */ /* 0x000fe40008000000 */
[----:B------:R-:W-:-:S04]  /*3e50*/  USEL UR4, UR4, URZ, UP0 ;  /* 0x000000ff04047287 */ /* 0x000fc80008000000 */
[----:B-1----:R-:W-:Y:S01]  /*3e60*/  ULEA UR5, UR4, UR26, 0x3 ;  /* 0x0000001a04057291 */ /* 0x002fe2000f8e18ff */
[----:B--2---:R-:W-:-:S04]  /*3e70*/  LOP3.LUT R2, R11, UR6, RZ, 0x3c, !PT ;  /* 0x000000060b027c12 */ /* 0x004fc8000f8e3cff */
[----:B------:R-:W-:-:S04]  /*3e80*/  SHF.L.U32 R3, R2, 0x1f, RZ ;  /* 0x0000001f02037819 */ /* 0x000fc800000006ff */
[----:B------:R-:W1:Y:S02]  /*3e90*/  SYNCS.PHASECHK.TRANS64.TRYWAIT P0, [UR5], R3 ;  /* 0x00000003ff0075a7 */ /* 0x000e640008001105 */
[----:B-1----:R-:W-:Y:S05]  /*3ea0*/  @!P0 BRA `(.L_x_73) ;  /* 0x0000004400488947 */ /* 0x002fea0003800000 */
.L_x_147:
        /* <DEDUP_REMOVED lines=9> */
.L_x_149:
[----:B------:R-:W-:-:S04]  /*3f40*/  UIADD3 UR4, UPT, UPT, UR4, 0x1, URZ ;  /* 0x0000000104047890 */ /* 0x000fc8000fffe0ff */
[----:B------:R-:W-:-:S04]  /*3f50*/  UISETP.NE.AND UP0, UPT, UR4, 0x4, UPT ;  /* 0x000000040400788c */ /* 0x000fc8000bf05270 */
[----:B------:R-:W-:Y:S02]  /*3f60*/  USEL UR5, URZ, 0x1, UP0 ;  /* 0x00000001ff057887 */ /* 0x000fe40008000000 */
[----:B------:R-:W-:-:S04]  /*3f70*/  USEL UR4, UR4, URZ, UP0 ;  /* 0x000000ff04047287 */ /* 0x000fc80008000000 */
[----:B------:R-:W-:Y:S01]  /*3f80*/  ULEA UR4, UR4, UR26, 0x3 ;  /* 0x0000001a04047291 */ /* 0x000fe2000f8e18ff */
[----:B------:R-:W-:-:S04]  /*3f90*/  LOP3.LUT R2, R2, UR5, RZ, 0x3c, !PT ;  /* 0x0000000502027c12 */ /* 0x000fc8000f8e3cff */
[----:B------:R-:W-:-:S04]  /*3fa0*/  SHF.L.U32 R2, R2, 0x1f, RZ ;  /* 0x0000001f02027819 */ /* 0x000fc800000006ff */
[----:B------:R-:W2:Y:S02]  /*3fb0*/  SYNCS.PHASECHK.TRANS64.TRYWAIT P0, [UR4], R2 ;  /* 0x00000002ff0075a7 */ /* 0x000ea40008001104 */
[----:B--2---:R-:W-:Y:S05]  /*3fc0*/  @!P0 BRA `(.L_x_75) ;  /* 0x0000004400308947 */ /* 0x004fea0003800000 */
.L_x_151:
[----:B------:R-:W-:Y:S01]  /*3fd0*/  NOP ;  /* 0x0000000000007918 */ /* 0x000fe20000000000 */
[----:B-1----:R-:W1:Y:S01]  /*3fe0*/  LDS R0, [UR8+0x14] ;  /* 0x00001408ff007984 */ /* 0x002e620008000800 */
[----:B------:R-:W-:Y:S01]  /*3ff0*/  ULOP3.LUT UR4, UR42, 0xffff, URZ, 0xc0, !UPT ;  /* 0x0000ffff2a047892 */ /* 0x000fe2000f8ec0ff */
[----:B------:R-:W-:Y:S01]  /*4000*/  UMOV UR5, 0xffff ;  /* 0x0000ffff00057882 */ /* 0x000fe20000000000 */
[----:B------:R-:W-:Y:S02]  /*4010*/  UMOV UR6, 0x1 ;  /* 0x0000000100067882 */ /* 0x000fe40000000000 */
[----:B------:R-:W-:-:S04]  /*4020*/  USHF.R.U32.HI UR4, URZ, 0x5, UR4 ;  /* 0x00000005ff047899 */ /* 0x000fc80008011604 */
[----:B------:R-:W-:Y:S02]  /*4030*/  USHF.L.U32 UR5, UR5, UR4, URZ ;  /* 0x0000000405057299 */ /* 0x000fe400080006ff */
[----:B------:R-:W-:-:S04]  /*4040*/  USHF.L.U32 UR4, UR6, UR4, URZ ;  /* 0x0000000406047299 */ /* 0x000fc800080006ff */
[----:B-1----:R-:W-:-:S04]  /*4050*/  LOP3.LUT R0, R0, UR5, RZ, 0xc0, !PT ;  /* 0x0000000500007c12 */ /* 0x002fc8000f8ec0ff */
[----:B------:R-:W-:-:S13]  /*4060*/  ISETP.NE.AND P0, PT, R0, UR5, PT ;  /* 0x0000000500007c0c */ /* 0x000fda000bf05270 */
[----:B------:R-:W-:Y:S05]  /*4070*/  @P0 BRA `(.L_x_76) ;  /* 0x0000000000580947 */ /* 0x000fea0003800000 */
[----:B------:R-:W1:Y:S02]  /*4080*/  LDS R0, [UR8+0x18] ;  /* 0x00001808ff007984 */ /* 0x000e640008000800 */
[----:B-1----:R-:W-:-:S04]  /*4090*/  LOP3.LUT R0, R0, UR4, RZ, 0xc0, !PT ;  /* 0x0000000400007c12 */ /* 0x002fc8000f8ec0ff */
[----:B------:R-:W-:-:S13]  /*40a0*/  ISETP.NE.AND P0, PT, R0, UR4, PT ;  /* 0x0000000400007c0c */ /* 0x000fda000bf05270 */
[----:B------:R-:W-:Y:S05]  /*40b0*/  @P0 BRA `(.L_x_77) ;  /* 0x00000000003c0947 */ /* 0x000fea0003800000 */
[----:B------:R-:W1:Y:S01]  /*40c0*/  S2R R2, SR_LANEID ;  /* 0x0000000000027919 */ /* 0x000e620000000000 */
[----:B------:R-:W-:-:S06]  /*40d0*/  ULOP3.LUT UR5, URZ, UR5, URZ, 0x33, !UPT ;  /* 0x00000005ff057292 */ /* 0x000fcc000f8e33ff */
[----:B------:R-:W-:-:S04]  /*40e0*/  IMAD.U32 R0, RZ, RZ, UR5 ;  /* 0x00000005ff007e24 */ /* 0x000fc8000f8e00ff */
[----:B------:R2:W4:Y:S02]  /*40f0*/  REDUX UR7, R0 ;  /* 0x00000000000773c4 */ /* 0x0005240000000000 */
[----:B------:R1:W-:Y:S01]  /*4100*/  UTCATOMSWS.AND URZ, UR5 ;  /* 0x0000000500ff79e3 */ /* 0x0003e20008000000 */
[----:B--2---:R-:W-:Y:S01]  /*4110*/  LOP3.LUT R0, RZ, UR4, RZ, 0x33, !PT ;  /* 0x00000004ff007c12 */ /* 0x004fe2000f8e33ff */
[----:B------:R-:W-:Y:S02]  /*4120*/  VOTEU.ANY UR4, UPT, PT ;  /* 0x0000000000047886 */ /* 0x000fe400038e0100 */
[----:B------:R-:W-:Y:S02]  /*4130*/  UFLO.U32 UR4, UR4 ;  /* 0x00000004000472bd */ /* 0x000fe400080e0000 */
[----:B------:R-:W2:Y:S04]  /*4140*/  REDUX UR6, R0 ;  /* 0x00000000000673c4 */ /* 0x000ea80000000000 */
[----:B-1----:R-:W-:-:S02]  /*4150*/  ISETP.EQ.U32.AND P0, PT, R2, UR4, PT ;  /* 0x0000000402007c0c */ /* 0x002fc4000bf02070 */
[----:B----4-:R-:W-:-:S11]  /*4160*/  MOV R2, UR7 ;  /* 0x0000000700027c02 */ /* 0x010fd60008000f00 */
[----:B------:R1:W-:Y:S01]  /*4170*/  @P0 ATOMS.AND RZ, [UR8+0x14], R2 ;  /* 0x00001402ffff098c */ /* 0x0003e2000a800008 */
[----:B--2---:R-:W-:-:S05]  /*4180*/  IMAD.U32 R0, RZ, RZ, UR6 ;  /* 0x00000006ff007e24 */ /* 0x004fca000f8e00ff */
[----:B------:R1:W-:Y:S01]  /*4190*/  @P0 ATOMS.AND RZ, [UR8+0x18], R0 ;  /* 0x00001800ffff098c */ /* 0x0003e2000a800008 */
[----:B------:R-:W-:Y:S05]  /*41a0*/  BRA `(.L_x_78) ;  /* 0x0000000000147947 */ /* 0x000fea0003800000 */
.L_x_77:
[----:B------:R-:W-:Y:S02]  /*41b0*/  MOV R2, 0x41d0 ;  /* 0x000041d000027802 */ /* 0x000fe40000000f00 */
[----:B---3-5:R-:W-:Y:S05]  /*41c0*/  CALL.REL.NOINC `($__internal_0_$__cuda_sm10x_tcgen05_guardrail_trap_col_being_dealloced_not_returned_by_alloc) ;  /* 0x00000044008c7944 */ /* 0x028fea0003c00000 */
[----:B------:R-:W-:Y:S05]  /*41d0*/  BRA `(.L_x_78) ;  /* 0x0000000000087947 */ /* 0x000fea0003800000 */
.L_x_76:
[----:B------:R-:W-:Y:S02]  /*41e0*/  MOV R2, 0x4200 ;  /* 0x0000420000027802 */ /* 0x000fe40000000f00 */
[----:B---3-5:R-:W-:Y:S05]  /*41f0*/  CALL.REL.NOINC `($__internal_2_$__cuda_sm10x_tcgen05_guardrail_trap_unallocated_columns_being_dealloced) ;  /* 0x0000004400987944 */ /* 0x028fea0003c00000 */
.L_x_78:
[----:B------:R-:W-:Y:S01]  /*4200*/  NOP ;  /* 0x0000000000007918 */ /* 0x000fe20000000000 */
[----:B------:R-:W-:Y:S05]  /*4210*/  EXIT ;  /* 0x000000000000794d */ /* 0x000fea0003800000 */
.L_x_60:
[----:B------:R-:W-:-:S09]  /*4220*/  UISETP.NE.OR UP0, UPT, UR17, 0x3, !UP3 ;  /* 0x000000031100788c */ /* 0x000fd2000df05670 */
[----:B------:R-:W-:Y:S05]  /*4230*/  BRA.U UP0, `(.L_x_79) ;  /* 0x0000000d00807547 */ /* 0x000fea000b800000 */
[----:B------:R-:W2:Y:S01]  /*4240*/  LDCU UR32, c[0x0][0x370] ;  /* 0x00006e00ff2077ac */ /* 0x000ea20008000800 */
[----:B------:R-:W3:Y:S01]  /*4250*/  LDC.64 R16, c[0x0][0x348] ;  /* 0x0000d200ff107b82 */ /* 0x000ee20000000a00 */
[----:B------:R-:W-:Y:S02]  /*4260*/  HFMA2 R13, -RZ, RZ, 0, 0 ;  /* 0x00000000ff0d7431 */ /* 0x000fe400000001ff */
[----:B------:R-:W-:Y:S01]  /*4270*/  IMAD.MOV.U32 R15, RZ, RZ, 0x1 ;  /* 0x00000001ff0f7424 */ /* 0x000fe200078e00ff */
[----:B------:R-:W2:Y:S01]  /*4280*/  LDCU.128 UR28, c[0x0][0xb10] ;  /* 0x00016200ff1c77ac */ /* 0x000ea20008000c00 */
[----:B------:R-:W-:Y:S01]  /*4290*/  IMAD.MOV.U32 R14, RZ, RZ, RZ ;  /* 0x000000ffff0e7224 */ /* 0x000fe200078e00ff */
[----:B------:R-:W-:Y:S01]  /*42a0*/  MOV R7, 0x1000 ;  /* 0x0000100000077802 */ /* 0x000fe20000000f00 */
[----:B------:R-:W4:Y:S01]  /*42b0*/  LDCU UR27, c[0x0][0x374] ;  /* 0x00006e80ff1b77ac */ /* 0x000f220008000800 */
[----:B------:R-:W1:Y:S01]  /*42c0*/  LDC.64 R2, c[0x0][0x888] ;  /* 0x00022200ff027b82 */ /* 0x000e620000000a00 */
[----:B------:R-:W4:Y:S01]  /*42d0*/  LDCU UR15, c[0x0][0xb0c] ;  /* 0x00016180ff0f77ac */ /* 0x000f220008000800 */
[----:B------:R-:W3:Y:S06]  /*42e0*/  LDCU UR38, c[0x0][0xb20] ;  /* 0x00016400ff2677ac */ /* 0x000eec0008000800 */
[----:B------:R-:W1:Y:S01]  /*42f0*/  LDC.64 R4, c[0x0][0x890] ;  /* 0x00022400ff047b82 */ /* 0x000e620000000a00 */
[----:B------:R-:W3:Y:S01]  /*4300*/  LDCU UR4, c[0x0][0xb30] ;  /* 0x00016600ff0477ac */ /* 0x000ee20008000800 */
[----:B------:R-:W-:Y:S01]  /*4310*/  UMOV UR21, 0x400 ;  /* 0x0000040000157882 */ /* 0x000fe20000000000 */
[----:B--2---:R-:W-:-:S02]  /*4320*/  UIMAD.WIDE.U32 UR6, UR32, UR28, URZ ;  /* 0x0000001c200672a5 */ /* 0x004fc4000f8e00ff */
[----:B----4-:R-:W-:Y:S02]  /*4330*/  UIMAD.WIDE.U32 UR8, UR27, UR31, URZ ;  /* 0x0000001f1b0872a5 */ /* 0x010fe4000f8e00ff */
[----:B------:R-:W-:Y:S02]  /*4340*/  ULEA UR21, UR45, UR21, 0x18 ;  /* 0x000000152d157291 */ /* 0x000fe4000f8ec0ff */
[----:B------:R-:W-:Y:S02]  /*4350*/  UPLOP3.LUT UP3, UPT, UPT, UPT, UPT, 0x40, 0x4 ;  /* 0x000000000004789c */ /* 0x000fe40003f6e870 */
[----:B------:R-:W-:Y:S01]  /*4360*/  UIADD3 UR33, UPT, UPT, UR21, 0x88, URZ ;  /* 0x0000008815217890 */ /* 0x000fe2000fffe0ff */
[----:B------:R-:W-:Y:S01]  /*4370*/  UMOV UR6, UR7 ;  /* 0x0000000700067c82 */ /* 0x000fe20008000000 */
[----:B------:R-:W-:Y:S01]  /*4380*/  UMOV UR34, UR9 ;  /* 0x0000000900227c82 */ /* 0x000fe20008000000 */
[----:B------:R-:W-:Y:S02]  /*4390*/  UISETP.GE.AND UP0, UPT, UR42, 0x1, UPT ;  /* 0x000000012a00788c */ /* 0x000fe4000bf06270 */
[----:B------:R-:W-:Y:S01]  /*43a0*/  UISETP.NE.AND UP4, UPT, UR42, 0x1, UPT ;  /* 0x000000012a00788c */ /* 0x000fe2000bf85270 */
[----:B------:R-:W2:Y:S01]  /*43b0*/  LDCU.64 UR22, c[0x0][0xb28] ;  /* 0x00016500ff1677ac */ /* 0x000ea20008000a00 */
[----:B------:R-:W-:-:S02]  /*43c0*/  UISETP.NE.AND UP6, UPT, UR15, 0x1, UPT ;  /* 0x000000010f00788c */ /* 0x000fc4000bfc5270 */
[----:B------:R-:W-:Y:S02]  /*43d0*/  UISETP.NE.AND UP5, UPT, UR30, 0x1, UPT ;  /* 0x000000011e00788c */ /* 0x000fe4000bfa5270 */
[----:B------:R-:W-:Y:S02]  /*43e0*/  UIADD3 UR17, UPT, UPT, UR21, 0x80, URZ ;  /* 0x0000008015117890 */ /* 0x000fe4000fffe0ff */
[----:B------:R-:W-:Y:S02]  /*43f0*/  UPRMT UR33, UR45, 0x654, UR33 ;  /* 0x000006542d217896 */ /* 0x000fe40008000021 */
[----:B------:R-:W-:Y:S02]  /*4400*/  USHF.R.U32.HI UR35, URZ, UR29, UR6 ;  /* 0x0000001dff237299 */ /* 0x000fe40008011606 */
[----:B---3--:R-:W-:Y:S02]  /*4410*/  USHF.R.U32.HI UR34, URZ, UR38, UR34 ;  /* 0x00000026ff227299 */ /* 0x008fe40008011622 */
[----:B------:R-:W-:-:S11]  /*4420*/  UISETP.NE.AND UP2, UPT, UR4, 0x1, UPT ;  /* 0x000000010400788c */ /* 0x000fd6000bf45270 */
.L_x_88:
[C---:B------:R-:W-:Y:S02]  /*4430*/  LEA R12, R14.reuse, UR21, 0x3 ;  /* 0x000000150e0c7c11 */ /* 0x040fe4000f8e18ff */
[----:B------:R-:W-:Y:S02]  /*4440*/  SHF.L.U32 R0, R13, 0x1f, RZ ;  /* 0x0000001f0d007819 */ /* 0x000fe400000006ff */
[----:B------:R-:W-:Y:S02]  /*4450*/  LEA R8, R14, UR21, 0x4 ;  /* 0x000000150e087c11 */ /* 0x000fe4000f8e20ff */
[----:B---3--:R-:W3:Y:S02]  /*4460*/  SYNCS.PHASECHK.TRANS64.TRYWAIT P0, [R12+URZ+0xb0], R0 ;  /* 0x0000b0000c0075a7 */ /* 0x008ee400080011ff */
[----:B---3--:R-:W-:Y:S05]  /*4470*/  @!P0 BRA `(.L_x_80) ;  /* 0x00000040001c8947 */ /* 0x008fea0003800000 */
.L_x_152:
[----:B------:R-:W4:Y:S01]  /*4480*/  LDS.128 R8, [R8+0x140] ;  /* 0x0001400008087984 */ /* 0x000f220000000c00 */
[----:B------:R-:W-:Y:S01]  /*4490*/  UISETP.GE.AND UP0, UPT, UR42, 0x1, UPT ;  /* 0x000000012a00788c */ /* 0x000fe2000bf06270 */
[----:B------:R-:W-:Y:S01]  /*44a0*/  @!PT LDS RZ, [RZ] ;  /* 0x00000000fffff984 */ /* 0x000fe20000000800 */
[----:B------:R-:W-:Y:S01]  /*44b0*/  @!PT LDS RZ, [RZ] ;  /* 0x00000000fffff984 */ /* 0x000fe20000000800 */
[----:B------:R-:W-:Y:S01]  /*44c0*/  @!PT LDS RZ, [RZ] ;  /* 0x00000000fffff984 */ /* 0x000fe20000000800 */
[----:B------:R-:W-:Y:S01]  /*44d0*/  @!PT LDS RZ, [RZ] ;  /* 0x00000000fffff984 */ /* 0x000fe20000000800 */
[----:B------:R1:W-:Y:S06]  /*44e0*/  MEMBAR.ALL.CTA ;  /* 0x0000000000007992 */ /* 0x0003ec0000008000 */
[----:B-1----:R-:W1:Y:S01]  /*44f0*/  FENCE.VIEW.ASYNC.S ;  /* 0x00000000000073c6 */ /* 0x002e620000000000 */
[----:B----4-:R-:W-:Y:S11]  /*4500*/  LOP3.LUT P0, RZ, R10, 0x1, RZ, 0xc0, !PT ;  /* 0x000000010aff7812 */ /* 0x010ff6000780c0ff */
[----:B------:R-:W-:Y:S02]  /*4510*/  @!UPT UIADD3 URZ, UPT, UPT, URZ, URZ, URZ ;  /* 0x000000fffffff290 */ /* 0x000fe4000fffe0ff */
[----:B-1----:R-:W-:Y:S01]  /*4520*/  VOTEU.ANY UP1, P0 ;  /* 0x0000000000ff7886 */ /* 0x002fe20000020100 */
[----:B------:R-:W-:Y:S11]  /*4530*/  PLOP3.LUT P0, PT, PT, PT, UP1, 0x80, 0x8 ;  /* 0x000000000008781c */ /* 0x000ff60003f0f018 */
[----:B------:R-:W-:Y:S02]  /*4540*/  @!UPT UIADD3 URZ, UPT, UPT, URZ, URZ, URZ ;  /* 0x000000fffffff290 */ /* 0x000fe4000fffe0ff */
[----:B---3--:R-:W-:Y:S02]  /*4550*/  @P0 SHF.R.U32.HI R0, RZ, 0x10, R9 ;  /* 0x00000010ff000819 */ /* 0x008fe40000011609 */
[----:B------:R-:W-:Y:S02]  /*4560*/  @P0 MOV R6, R8 ;  /* 0x0000000800060202 */ /* 0x000fe40000000f00 */
[----:B------:R-:W-:Y:S01]  /*4570*/  @P0 R2UR UR4, R0 ;  /* 0x00000000000402ca */ /* 0x000fe200000e0000 */
[----:B------:R-:W-:Y:S01]  /*4580*/  VIADD R0, R12, 0xc0 ;  /* 0x000000c00c007836 */ /* 0x000fe20000000000 */
[----:B------:R-:W-:Y:S02]  /*4590*/  @P0 LOP3.LUT R8, R9, 0xffff, RZ, 0xc0, !PT ;  /* 0x0000ffff09080812 */ /* 0x000fe400078ec0ff */
[----:B------:R-:W-:Y:S02]  /*45a0*/  @P0 R2UR UR6, R6 ;  /* 0x00000000060602ca */ /* 0x000fe400000e0000 */
[----:B------:R-:W-:Y:S02]  /*45b0*/  PRMT R0, RZ, 0x654, R0 ;  /* 0x00000654ff007816 */ /* 0x000fe40000000000 */
[----:B------:R-:W-:Y:S02]  /*45c0*/  @P0 R2UR UR5, R8 ;  /* 0x00000000080502ca */ /* 0x000fe400000e0000 */
[----:B------:R1:W-:Y:S03]  /*45d0*/  SYNCS.ARRIVE.TRANS64.RED.A1T0 RZ, [R0+URZ], RZ ;  /* 0x000000ff00ff79a7 */ /* 0x0003e600081004ff */
[----:B------:R-:W-:Y:S04]  /*45e0*/  @UP1 UMOV UR26, UR4 ;  /* 0x00000004001a1c82 */ /* 0x000fe80008000000 */
[----:B------:R-:W-:Y:S04]  /*45f0*/  @UP1 UMOV UR14, UR6 ;  /* 0x00000006000e1c82 */ /* 0x000fe80008000000 */
[----:B------:R-:W-:Y:S01]  /*4600*/  @UP1 UMOV UR13, UR5 ;  /* 0x00000005000d1c82 */ /* 0x000fe20008000000 */
[----:B------:R-:W-:Y:S05]  /*4610*/  BRA.U !UP0, `(.L_x_81) ;  /* 0x0000000108a47547 */ /* 0x000fea000b800000 */
[----:B------:R-:W-:Y:S02]  /*4620*/  UIMAD.WIDE.U32 UR8, UR13, UR31, URZ ;  /* 0x0000001f0d0872a5 */ /* 0x000fe4000f8e00ff */
[----:B------:R-:W-:Y:S02]  /*4630*/  UIMAD.WIDE.U32 UR10, UR14, UR28, URZ ;  /* 0x0000001c0e0a72a5 */ /* 0x000fe4000f8e00ff */
[----:B------:R-:W-:Y:S02]  /*4640*/  USEL UR4, UR27, UR34, !UP5 ;  /* 0x000000221b047287 */ /* 0x000fe4000e800000 */
[----:B------:R-:W-:Y:S02]  /*4650*/  USEL UR7, UR32, UR35, !UP6 ;  /* 0x0000002320077287 */ /* 0x000fe4000f000000 */
[----:B--2---:R-:W-:Y:S02]  /*4660*/  UIMAD.WIDE.U32 UR18, UR4, UR22, URZ ;  /* 0x00000016041272a5 */ /* 0x004fe4000f8e00ff */
[----:B------:R-:W-:Y:S01]  /*4670*/  UIMAD.WIDE.U32 UR24, UR7, UR22, URZ ;  /* 0x00000016071872a5 */ /* 0x000fe2000f8e00ff */
[----:B------:R-:W-:Y:S02]  /*4680*/  UMOV UR5, UR9 ;  /* 0x0000000900057c82 */ /* 0x000fe40008000000 */
[----:B------:R-:W-:Y:S03]  /*4690*/  USHF.R.U32.HI UR6, URZ, UR38, UR5 ;  /* 0x00000026ff067299 */ /* 0x000fe60008011605 */
[----:B------:R-:W-:Y:S01]  /*46a0*/  UMOV UR5, UR11 ;  /* 0x0000000b00057c82 */ /* 0x000fe20008000000 */
[----:B------:R-:W-:Y:S02]  /*46b0*/  USEL UR6, UR13, UR6, !UP5 ;  /* 0x000000060d067287 */ /* 0x000fe4000e800000 */
[----:B------:R-:W-:Y:S02]  /*46c0*/  USHF.R.U32.HI UR8, URZ, UR29, UR5 ;  /* 0x0000001dff087299 */ /* 0x000fe40008011605 */
[----:B------:R-:W-:Y:S01]  /*46d0*/  UIMAD.WIDE.U32 UR10, UR6, UR22, URZ ;  /* 0x00000016060a72a5 */ /* 0x000fe2000f8e00ff */
[----:B------:R-:W-:Y:S02]  /*46e0*/  UMOV UR5, UR19 ;  /* 0x0000001300057c82 */ /* 0x000fe40008000000 */
[----:B------:R-:W-:Y:S03]  /*46f0*/  @UP4 USHF.R.U32.HI UR4, URZ, UR23, UR5 ;  /* 0x00000017ff044299 */ /* 0x000fe60008011605 */
[----:B------:R-:W-:Y:S01]  /*4700*/  UMOV UR5, UR25 ;  /* 0x0000001900057c82 */ /* 0x000fe20008000000 */
[----:B------:R-:W-:Y:S02]  /*4710*/  UIMAD UR4, UR42, UR4, URZ ;  /* 0x000000042a0472a4 */ /* 0x000fe4000f8e02ff */
[----:B------:R-:W-:Y:S02]  /*4720*/  @UP4 USHF.R.U32.HI UR7, URZ, UR23, UR5 ;  /* 0x00000017ff074299 */ /* 0x000fe40008011605 */
[----:B------:R-:W-:Y:S02]  /*4730*/  USEL UR5, UR14, UR8, !UP6 ;  /* 0x000000080e057287 */ /* 0x000fe4000f000000 */
[----:B------:R-:W-:Y:S02]  /*4740*/  UIMAD UR8, UR42, UR7, URZ ;  /* 0x000000072a0872a4 */ /* 0x000fe4000f8e02ff */
[----:B------:R-:W-:Y:S03]  /*4750*/  UISETP.GE.AND UP0, UPT, UR6, UR4, UPT ;  /* 0x000000040600728c */ /* 0x000fe6000bf06270 */
[----:B------:R-:W-:Y:S01]  /*4760*/  UMOV UR4, UR11 ;  /* 0x0000000b00047c82 */ /* 0x000fe20008000000 */
[----:B------:R-:W-:Y:S02]  /*4770*/  UISETP.GE.OR UP0, UPT, UR5, UR8, UP0 ;  /* 0x000000080500728c */ /* 0x000fe40008706670 */
[----:B------:R-:W-:Y:S02]  /*4780*/  USHF.R.U32.HI UR4, URZ, UR23, UR4 ;  /* 0x00000017ff047299 */ /* 0x000fe40008011604 */
[----:B------:R-:W-:Y:S02]  /*4790*/  UIMAD.WIDE.U32 UR8, UR5, UR22, URZ ;  /* 0x00000016050872a5 */ /* 0x000fe4000f8e00ff */
[----:B------:R-:W-:Y:S04]  /*47a0*/  USEL UR10, UR6, UR4, !UP4 ;  /* 0x00000004060a7287 */ /* 0x000fe8000e000000 */
[----:B------:R-:W-:Y:S01]  /*47b0*/  UIADD3 UR11, UPT, UPT, -UR10, URZ, URZ ;  /* 0x000000ff0a0b7290 */ /* 0x000fe2000fffe1ff */
[----:B------:R-:W-:Y:S02]  /*47c0*/  @!UP0 UMOV UR4, UR9 ;  /* 0x0000000900048c82 */ /* 0x000fe40008000000 */
[----:B------:R-:W-:Y:S02]  /*47d0*/  @!UP0 USHF.R.U32.HI UR4, URZ, UR23, UR4 ;  /* 0x00000017ff048299 */ /* 0x000fe40008011604 */
[----:B------:R-:W-:Y:S02]  /*47e0*/  UIMAD UR8, UR42, UR11, UR6 ;  /* 0x0000000b2a0872a4 */ /* 0x000fe4000f8e0206 */
[----:B------:R-:W-:Y:S04]  /*47f0*/  @!UP0 USEL UR4, UR5, UR4, !UP4 ;  /* 0x0000000405048287 */ /* 0x000fe8000e000000 */
[----:B------:R-:W-:Y:S02]  /*4800*/  @!UP0 UIMAD UR8, UR7, UR8, UR4 ;  /* 0x00000008070882a4 */ /* 0x000fe4000f8e0204 */
[----:B------:R-:W-:Y:S02]  /*4810*/  @!UP0 UIADD3 UR9, UPT, UPT, UR10, -UR4, URZ ;  /* 0x800000040a098290 */ /* 0x000fe4000fffe0ff */
[----:B------:R-:W-:Y:S02]  /*4820*/  UIADD3 UR4, UPT, UPT, -UR5, URZ, URZ ;  /* 0x000000ff05047290 */ /* 0x000fe4000fffe1ff */
[----:B------:R-:W-:Y:S02]  /*4830*/  UIADD3 UR7, UPT, UPT, -UR6, URZ, URZ ;  /* 0x000000ff06077290 */ /* 0x000fe4000fffe1ff */
[----:B------:R-:W-:Y:S02]  /*4840*/  @!UP0 UIMAD UR6, UR9, UR42, UR5 ;  /* 0x0000002a090682a4 */ /* 0x000fe4000f8e0205 */
[----:B------:R-:W-:Y:S02]  /*4850*/  UIMAD UR14, UR15, UR4, UR14 ;  /* 0x000000040f0e72a4 */ /* 0x000fe4000f8e020e */
[----:B------:R-:W-:Y:S01]  /*4860*/  UIMAD UR13, UR30, UR7, UR13 ;  /* 0x000000071e0d72a4 */ /* 0x000fe2000f8e020d */
[----:B------:R-:W-:Y:S02]  /*4870*/  @!UP0 UMOV UR5, UR8 ;  /* 0x0000000800058c82 */ /* 0x000fe40008000000 */
[----:B------:R-:W-:Y:S02]  /*4880*/  UIMAD UR14, UR5, UR15, UR14 ;  /* 0x0000000f050e72a4 */ /* 0x000fe4000f8e020e */
[----:B------:R-:W-:Y:S11]  /*4890*/  UIMAD UR13, UR6, UR30, UR13 ;  /* 0x0000001e060d72a4 */ /* 0x000ff6000f8e020d */
[----:B------:R-:W-:Y:S01]  /*48a0*/  @!UPT UIADD3 URZ, UPT, UPT, URZ, URZ, URZ ;  /* 0x000000fffffff290 */ /* 0x000fe2000fffe0ff */
.L_x_81:
[----:B------:R-:W3:Y:S01]  /*48b0*/  @!UP2 LDCU.128 UR8, c[0x0][0xb10] ;  /* 0x00016200ff08a7ac */ /* 0x000ee20008000c00 */
[C---:B------:R-:W-:Y:S02]  /*48c0*/  ISETP.NE.U32.AND P1, PT, R4.reuse, RZ, PT ;  /* 0x000000ff0400720c */ /* 0x040fe40003f25070 */
[----:B------:R-:W-:Y:S02]  /*48d0*/  ISETP.NE.U32.AND P0, PT, R4, RZ, PT ;  /* 0x000000ff0400720c */ /* 0x000fe40003f05070 */
[C---:B------:R-:W-:Y:S02]  /*48e0*/  ISETP.NE.AND.EX P1, PT, R5.reuse, RZ, PT, P1 ;  /* 0x000000ff0500720c */ /* 0x040fe40003f25310 */
[----:B------:R-:W-:Y:S01]  /*48f0*/  ISETP.NE.AND.EX P0, PT, R5, RZ, PT, P0 ;  /* 0x000000ff0500720c */ /* 0x000fe20003f05300 */
[----:B------:R-:W4:Y:S01]  /*4900*/  @!UP2 LDCU UR5, c[0x0][0xb0c] ;  /* 0x00016180ff05a7ac */ /* 0x000f220008000800 */
[----:B------:R-:W-:Y:S01]  /*4910*/  SHF.L.U32 R9, R15, 0x1f, RZ ;  /* 0x0000001f0f097819 */ /* 0x000fe200000006ff */
[----:B------:R-:W-:Y:S02]  /*4920*/  USHF.L.U32 UR19, UR16, 0x6, URZ ;  /* 0x0000000610137899 */ /* 0x000fe400080006ff */
[----:B------:R-:W-:Y:S02]  /*4930*/  USHF.L.U32 UR18, UR20, 0x7, URZ ;  /* 0x0000000714127899 */ /* 0x000fe400080006ff */
[----:B---3--:R-:W-:Y:S07]  /*4940*/  UIMAD.WIDE.U32 UR6, UR14, UR8, URZ ;  /* 0x000000080e0672a5 */ /* 0x008fee000f8e00ff */
[----:B------:R-:W-:Y:S01]  /*4950*/  @!UP2 UMOV UR4, UR7 ;  /* 0x000000070004ac82 */ /* 0x000fe20008000000 */
[----:B----4-:R-:W-:Y:S02]  /*4960*/  @!UP2 UISETP.NE.AND UP0, UPT, UR5, 0x1, UPT ;  /* 0x000000010500a88c */ /* 0x010fe4000bf05270 */
[----:B------:R-:W-:Y:S02]  /*4970*/  @!UP2 USHF.R.U32.HI UR4, URZ, UR9, UR4 ;  /* 0x00000009ff04a299 */ /* 0x000fe40008011604 */
[----:B------:R-:W-:Y:S02]  /*4980*/  UIMAD.WIDE.U32 UR6, UR13, UR11, URZ ;  /* 0x0000000b0d0672a5 */ /* 0x000fe4000f8e00ff */
[----:B------:R-:W-:Y:S02]  /*4990*/  @!UP2 USEL UR8, UR14, UR4, !UP0 ;  /* 0x000000040e08a287 */ /* 0x000fe4000c000000 */
[----:B------:R-:W-:Y:S03]  /*49a0*/  @!UP2 UISETP.NE.AND UP0, UPT, UR10, 0x1, UPT ;  /* 0x000000010a00a88c */ /* 0x000fe6000bf05270 */
[----:B------:R-:W-:Y:S02]  /*49b0*/  @!UP2 UMOV UR6, UR7 ;  /* 0x000000070006ac82 */ /* 0x000fe40008000000 */
[----:B------:R-:W3:Y:S02]  /*49c0*/  @!UP2 LDCU UR4, c[0x0][0xb20] ;  /* 0x00016400ff04a7ac */ /* 0x000ee40008000800 */
[----:B---3--:R-:W-:Y:S04]  /*49d0*/  @!UP2 USHF.R.U32.HI UR6, URZ, UR4, UR6 ;  /* 0x00000004ff06a299 */ /* 0x008fe80008011606 */
[----:B------:R-:W-:Y:S04]  /*49e0*/  @!UP2 USEL UR6, UR13, UR6, !UP0 ;  /* 0x000000060d06a287 */ /* 0x000fe8000c000000 */
[----:B------:R-:W-:Y:S02]  /*49f0*/  @!UP2 UIADD3 UR4, UPT, UPT, -UR8, UR6, URZ ;  /* 0x000000060804a290 */ /* 0x000fe4000fffe1ff */
[----:B------:R-:W-:Y:S02]  /*4a00*/  @!UP2 UIADD3 UR6, UPT, UPT, UR8, -UR6, URZ ;  /* 0x800000060806a290 */ /* 0x000fe4000fffe0ff */
[----:B------:R-:W-:Y:S02]  /*4a10*/  @!UP2 UIMAD UR14, UR4, UR5, UR14 ;  /* 0x00000005040ea2a4 */ /* 0x000fe4000f8e020e */
[----:B------:R-:W-:Y:S01]  /*4a20*/  @!UP2 UIMAD UR13, UR6, UR10, UR13 ;  /* 0x0000000a060da2a4 */ /* 0x000fe2000f8e020d */
[----:B------:R-:W-:Y:S11]  /*4a30*/  BRA.U UP3, `(.L_x_82) ;  /* 0x0000000103107547 */ /* 0x000ff6000b800000 */
[----:B------:R-:W-:Y:S04]  /*4a40*/  MOV R6, UR37 ;  /* 0x0000002500067c02 */ /* 0x000fe80008000f00 */
[----:B------:R-:W-:Y:S04]  /*4a50*/  SHF.L.U32 R6, R6, 0x1f, RZ ;  /* 0x0000001f06067819 */ /* 0x000fe800000006ff */
[----:B------:R-:W3:Y:S02]  /*4a60*/  SYNCS.PHASECHK.TRANS64.TRYWAIT P2, [UR21+0xa8], R6 ;  /* 0x0000a806ff0075a7 */ /* 0x000ee40008041115 */
[----:B---3--:R-:W-:Y:S05]  /*4a70*/  @!P2 BRA `(.L_x_83) ;  /* 0x0000003800b0a947 */ /* 0x008fea0003800000 */
.L_x_82:
[----:B------:R-:W-:Y:S05]  /*4a80*/  @!P1 BRA `(.L_x_84) ;  /* 0x0000000000309947 */ /* 0x000fea0003800000 */
[----:B------:R-:W-:Y:S01]  /*4a90*/  ISETP.NE.U32.AND P1, PT, R2, RZ, PT ;  /* 0x000000ff0200720c */ /* 0x000fe20003f25070 */
[----:B------:R-:W3:Y:S01]  /*4aa0*/  LDCU.64 UR4, c[0x0][0x358] ;  /* 0x00006b00ff0477ac */ /* 0x000ee20008000a00 */
[----:B------:R-:W-:Y:S02]  /*4ab0*/  IMAD.MOV.U32 R74, RZ, RZ, 0x1 ;  /* 0x00000001ff4a7424 */ /* 0x000fe400078e00ff */
[----:B------:R-:W-:Y:S11]  /*4ac0*/  ISETP.NE.AND.EX P1, PT, R3, RZ, PT, P1 ;  /* 0x000000ff0300720c */ /* 0x000ff60003f25310 */
[----:B------:R-:W-:Y:S02]  /*4ad0*/  @!UPT UIADD3 URZ, UPT, UPT, URZ, URZ, URZ ;  /* 0x000000fffffff290 */ /* 0x000fe4000fffe0ff */
[----:B------:R-:W4:Y:S01]  /*4ae0*/  @P1 LDC.64 R10, c[0x0][0x888] ;  /* 0x00022200ff0a1b82 */ /* 0x000f220000000a00 */
[----:B-1----:R-:W-:Y:S04]  /*4af0*/  @P1 IMAD R0, R4, UR36, RZ ;  /* 0x0000002404001c24 */ /* 0x002fe8000f8e02ff */
[----:B----4-:R-:W-:Y:S04]  /*4b00*/  @P1 IMAD.WIDE R10, R0, 0x4, R10 ;  /* 0x00000004000a1825 */ /* 0x010fe800078e020a */
[----:B------:R-:W-:Y:S01]  /*4b10*/  HFMA2 R0, -RZ, RZ, 0, 5.9604644775390625e-08 ;  /* 0x00000001ff007431 */ /* 0x000fe200000001ff */
[----:B---3-5:R3:W5:Y:S04]  /*4b20*/  @P1 LDG.E R40, desc[UR4][R10.64] ;  /* 0x000000040a281981 */ /* 0x028768000c1e1900 */
[----:B------:R-:W-:Y:S01]  /*4b30*/  @!P1 PRMT R74, R0, 0x7610, R74 ;  /* 0x00007610004a9816 */ /* 0x000fe2000000004a */
[----:B---3--:R-:W4:Y:S06]  /*4b40*/  @!P1 LDC R40, c[0x0][0x880] ;  /* 0x00022000ff289b82 */ /* 0x008f2c0000000800 */
.L_x_84:
[----:B----45:R-:W-:Y:S01]  /*4b50*/  @!P0 ISETP.EQ.AND P1, PT, R40, RZ, PT ;  /* 0x000000ff2800820c */ /* 0x030fe20003f22270 */
[----:B------:R-:W-:Y:S01]  /*4b60*/  @!UPT UIADD3 URZ, UPT, UPT, URZ, URZ, URZ ;  /* 0x000000fffffff290 */ /* 0x000fe2000fffe0ff */
[----:B------:R-:W-:Y:S11]  /*4b70*/  @!P0 BRA `(.L_x_85) ;  /* 0x0000000000188947 */ /* 0x000ff60003800000 */
[----:B------:R-:W-:Y:S02]  /*4b80*/  LOP3.LUT P0, RZ, R74, 0xff, RZ, 0xc0, !PT ;  /* 0x000000ff4aff7812 */ /* 0x000fe4000780c0ff */
[----:B------:R-:W-:Y:S04]  /*4b90*/  ISETP.NE.U32.AND P1, PT, R2, RZ, PT ;  /* 0x000000ff0200720c */ /* 0x000fe80003f25070 */
[----:B------:R-:W-:Y:S04]  /*4ba0*/  ISETP.NE.AND.EX P1, PT, R3, RZ, PT, P1 ;  /* 0x000000ff0300720c */ /* 0x000fe80003f25310 */
[----:B------:R-:W-:Y:S03]  /*4bb0*/  PLOP3.LUT P1, PT, P1, PT, PT, 0x8, 0x80 ;  /* 0x000000000080781c */ /* 0x000fe60000f2e170 */
[----:B------:R-:W-:Y:S11]  /*4bc0*/  @P0 ISETP.EQ.AND P1, PT, R40, RZ, PT ;  /* 0x000000ff2800020c */ /* 0x000ff60003f22270 */
[----:B------:R-:W-:Y:S02]  /*4bd0*/  @!UPT UIADD3 URZ, UPT, UPT, URZ, URZ, URZ ;  /* 0x000000fffffff290 */ /* 0x000fe4000fffe0ff */
.L_x_85:
[----:B------:R-:W3:Y:S01]  /*4be0*/  SYNCS.PHASECHK.TRANS64.TRYWAIT P2, [UR21+0x90], R9 ;  /* 0x00009009ff0075a7 */ /* 0x000ee20008041115 */
[----:B------:R-:W-:Y:S04]  /*4bf0*/  ELECT P0, URZ, PT ;  /* 0x0000000000ff782f */ /* 0x000fe80003800000 */
[----:B------:R-:W-:Y:S11]  /*4c00*/  PLOP3.LUT P1, PT, P1, P0, PT, 0xf2, 0x2f ;  /* 0x00000000002f781c */ /* 0x000ff60000f21e72 */
[----:B------:R-:W-:Y:S02]  /*4c10*/  @!UPT UIADD3 URZ, UPT, UPT, URZ, URZ, URZ ;  /* 0x000000fffffff290 */ /* 0x000fe4000fffe0ff */
[----:B------:R-:W-:Y:S05]  /*4c20*/  @!P1 IADD3 R8, P0, PT, R16, 0x580, RZ ;  /* 0x0000058010089810 */ /* 0x000fea0007f1e0ff */
[----:B-1----:R-:W-:Y:S01]  /*4c30*/  @!P1 IMAD.X R6, RZ, RZ, R17, P0 ;  /* 0x000000ffff069224 */ /* 0x002fe200000e0611 */
[----:B---3--:R-:W-:Y:S07]  /*4c40*/  @!P2 BRA `(.L_x_86) ;  /* 0x000000380054a947 */ /* 0x008fee0003800000 */
.L_x_155:
[----:B------:R-:W-:Y:S01]  /*4c50*/  @!P1 R2UR UR5, R8 ;  /* 0x00000000080592ca */ /* 0x000fe200000e0000 */
[----:B------:R-:W-:Y:S01]  /*4c60*/  VOTEU.ALL UP0, P1 ;  /* 0x0000000000ff7886 */ /* 0x000fe20000800000 */
[----:B------:R-:W-:Y:S01]  /*4c70*/  @!P1 R2UR UR4, R6 ;  /* 0x00000000060492ca */ /* 0x000fe200000e0000 */
[----:B-1----:R-:W-:Y:S01]  /*4c80*/  @!P1 IMAD.MOV.U32 R0, RZ, RZ, 0x1000 ;  /* 0x00001000ff009424 */ /* 0x002fe200078e00ff */
[----:B------:R-:W-:Y:S01]  /*4c90*/  UMOV UR8, 0x0 ;  /* 0x0000000000087882 */ /* 0x000fe20000000000 */
[----:B------:R-:W-:Y:S01]  /*4ca0*/  UMOV UR9, 0x10000000 ;  /* 0x1000000000097882 */ /* 0x000fe20000000000 */
[----:B------:R-:W-:Y:S01]  /*4cb0*/  @!UP0 UIADD3 UR16, UPT, UPT, UR21, 0x200, URZ ;  /* 0x0000020015108890 */ /* 0x000fe2000fffe0ff */
[----:B------:R-:W-:Y:S01]  /*4cc0*/  VIADD R14, R14, 0x1 ;  /* 0x000000010e0e7836 */ /* 0x000fe20000000000 */
[----:B------:R-:W-:Y:S01]  /*4cd0*/  VOTEU.ALL UP0, P1 ;  /* 0x0000000000ff7886 */ /* 0x000fe20000800000 */
[----:B------:R-:W-:Y:S01]  /*4ce0*/  UMOV UR20, UR36 ;  /* 0x0000002400147c82 */ /* 0x000fe20008000000 */
[----:B------:R-:W-:Y:S03]  /*4cf0*/  UPRMT UR6, UR45, 0x654, UR17 ;  /* 0x000006542d067896 */ /* 0x000fe60008000011 */
[----:B------:R-:W-:Y:S02]  /*4d00*/  IMAD.U32 R10, RZ, RZ, UR5 ;  /* 0x00000005ff0a7e24 */ /* 0x000fe4000f8e00ff */
[----:B------:R-:W-:Y:S03]  /*4d10*/  IMAD.U32 R11, RZ, RZ, UR4 ;  /* 0x00000004ff0b7e24 */ /* 0x000fe6000f8e00ff */
[----:B------:R-:W-:Y:S02]  /*4d20*/  @!P1 R2UR UR4, R10 ;  /* 0x000000000a0492ca */ /* 0x000fe400000e0000 */
[----:B------:R-:W-:Y:S11]  /*4d30*/  @!P1 R2UR UR5, R11 ;  /* 0x000000000b0592ca */ /* 0x000ff600000e0000 */
[----:B------:R-:W-:Y:S02]  /*4d40*/  @!UPT UIADD3 URZ, UPT, UPT, URZ, URZ, URZ ;  /* 0x000000fffffff290 */ /* 0x000fe4000fffe0ff */
[----:B------:R1:W-:Y:S01]  /*4d50*/  @!UP0 UTMALDG.3D [UR16], [UR4], desc[UR8] ;  /* 0x00000810040085b4 */ /* 0x0003e20008011000 */
[----:B------:R1:W-:Y:S01]  /*4d60*/  @!P1 SYNCS.ARRIVE.TRANS64.RED.A0TR RZ, [UR21+0x80], R0 ;  /* 0x00008000ffff99a7 */ /* 0x0003e20008300415 */
[----:B------:R-:W-:Y:S01]  /*4d70*/  SYNCS.ARRIVE.TRANS64.RED.A1T0 RZ, [UR6], RZ ;  /* 0x000000ffffff79a7 */ /* 0x000fe20008100406 */
[----:B------:R-:W3:Y:S02]  /*4d80*/  SYNCS.PHASECHK.TRANS64.TRYWAIT P0, [UR21+0x98], R9 ;  /* 0x00009809ff0075a7 */ /* 0x000ee40008001115 */
[----:B-1-3--:R-:W-:Y:S05]  /*4d90*/  @!P0 BRA `(.L_x_87) ;  /* 0x0000003800188947 */ /* 0x00afea0003800000 */
.L_x_157:
[----:B------:R-:W-:Y:S01]  /*4da0*/  @!P1 IADD3 R6, P0, PT, R16, 0x580, RZ ;  /* 0x0000058010069810 */ /* 0x000fe20007f1e0ff */
[----:B------:R-:W-:Y:S01]  /*4db0*/  VOTEU.ALL UP0, P1 ;  /* 0x0000000000ff7886 */ /* 0x000fe20000800000 */
[----:B------:R-:W-:Y:S01]  /*4dc0*/  UMOV UR6, 0x0 ;  /* 0x0000000000067882 */ /* 0x000fe20000000000 */
[----:B------:R-:W-:Y:S01]  /*4dd0*/  UMOV UR7, 0x10000000 ;  /* 0x1000000000077882 */ /* 0x000fe20000000000 */
[----:B------:R-:W-:Y:S01]  /*4de0*/  @!P1 R2UR UR5, R6 ;  /* 0x00000000060592ca */ /* 0x000fe200000e0000 */
[----:B-1----:R-:W-:Y:S01]  /*4df0*/  @!P1 IMAD.X R0, RZ, RZ, R17, P0 ;  /* 0x000000ffff009224 */ /* 0x002fe200000e0611 */
[----:B------:R-:W-:Y:S01]  /*4e00*/  @!UP0 UIADD3 UR10, UPT, UPT, UR18, 0x40, URZ ;  /* 0x00000040120a8890 */ /* 0x000fe2000fffe0ff */
[----:B------:R-:W-:Y:S01]  /*4e10*/  R2UR UR16, R76 ;  /* 0x000000004c1072ca */ /* 0x000fe200000e0000 */
[----:B------:R-:W-:Y:S01]  /*4e20*/  @!UP0 UIADD3 UR8, UPT, UPT, UR21, 0x1200, URZ ;  /* 0x0000120015088890 */ /* 0x000fe2000fffe0ff */
[----:B------:R-:W-:Y:S01]  /*4e30*/  ISETP.NE.AND P0, PT, R14, 0x2, PT ;  /* 0x000000020e00780c */ /* 0x000fe20003f05270 */
[----:B------:R-:W-:Y:S01]  /*4e40*/  @!UP0 UIADD3 UR9, UPT, UPT, UR21, 0x88, URZ ;  /* 0x0000008815098890 */ /* 0x000fe2000fffe0ff */
[----:B------:R-:W-:Y:S01]  /*4e50*/  @!P1 R2UR UR4, R0 ;  /* 0x00000000000492ca */ /* 0x000fe200000e0000 */
[----:B------:R-:W-:Y:S01]  /*4e60*/  VOTEU.ALL UP0, P1 ;  /* 0x0000000000ff7886 */ /* 0x000fe20000800000 */
[----:B------:R-:W-:Y:S01]  /*4e70*/  UMOV UR11, UR19 ;  /* 0x00000013000b7c82 */ /* 0x000fe20008000000 */
[----:B------:R-:W-:Y:S01]  /*4e80*/  UMOV UR12, UR36 ;  /* 0x00000024000c7c82 */ /* 0x000fe20008000000 */
[----:B------:R-:W-:Y:S01]  /*4e90*/  SEL R0, RZ, 0x1, P0 ;  /* 0x00000001ff007807 */ /* 0x000fe20000000000 */
[----:B------:R-:W-:Y:S01]  /*4ea0*/  UPLOP3.LUT UP3, UPT, UPT, UPT, UPT, 0x80, 0x8 ;  /* 0x000000000008789c */ /* 0x000fe20003f6f070 */
[----:B------:R-:W-:Y:S01]  /*4eb0*/  IMAD.U32 R8, RZ, RZ, UR5 ;  /* 0x00000005ff087e24 */ /* 0x000fe2000f8e00ff */
[----:B------:R-:W-:Y:S01]  /*4ec0*/  LOP3.LUT R15, R15, 0x1, RZ, 0x3c, !PT ;  /* 0x000000010f0f7812 */ /* 0x000fe200078e3cff */
[----:B------:R-:W-:Y:S01]  /*4ed0*/  UMOV UR36, UR26 ;  /* 0x0000001a00247c82 */ /* 0x000fe20008000000 */
[----:B------:R-:W-:Y:S01]  /*4ee0*/  LOP3.LUT R13, R13, R0, RZ, 0x3c, !PT ;  /* 0x000000000d0d7212 */ /* 0x000fe200078e3cff */
[----:B------:R-:W-:Y:S01]  /*4ef0*/  UIADD3 UR20, UPT, UPT, UR13, UR16, URZ ;  /* 0x000000100d147290 */ /* 0x000fe2000fffe0ff */
[----:B------:R-:W-:Y:S01]  /*4f00*/  SEL R14, R14, RZ, P0 ;  /* 0x000000ff0e0e7207 */ /* 0x000fe20000000000 */
[----:B------:R-:W-:Y:S01]  /*4f10*/  UIADD3 UR16, UPT, UPT, UR14, UR63, URZ ;  /* 0x0000003f0e107290 */ /* 0x000fe2000fffe0ff */
[----:B------:R-:W-:Y:S01]  /*4f20*/  IMAD.U32 R9, RZ, RZ, UR4 ;  /* 0x00000004ff097e24 */ /* 0x000fe2000f8e00ff */
[----:B------:R-:W-:Y:S04]  /*4f30*/  @!P1 R2UR UR4, R8 ;  /* 0x00000000080492ca */ /* 0x000fe800000e0000 */
[----:B------:R-:W-:Y:S11]  /*4f40*/  @!P1 R2UR UR5, R9 ;  /* 0x00000000090592ca */ /* 0x000ff600000e0000 */
[----:B------:R-:W-:Y:S02]  /*4f50*/  @!UPT UIADD3 URZ, UPT, UPT, URZ, URZ, URZ ;  /* 0x000000fffffff290 */ /* 0x000fe4000fffe0ff */
[----:B------:R3:W-:Y:S01]  /*4f60*/  @!UP0 UTMALDG.3D [UR8], [UR4], desc[UR6] ;  /* 0x00000608040085b4 */ /* 0x0007e20008011000 */
[----:B------:R3:W-:Y:S01]  /*4f70*/  @!P1 SYNCS.ARRIVE.TRANS64.RED.A0TR RZ, [UR21+0x88], R7 ;  /* 0x00008807ffff99a7 */ /* 0x0007e20008300415 */
[----:B------:R-:W-:Y:S01]  /*4f80*/  SYNCS.ARRIVE.TRANS64.RED.A1T0 RZ, [UR33], RZ ;  /* 0x000000ffffff79a7 */ /* 0x000fe20008100421 */
[----:B------:R-:W-:Y:S05]  /*4f90*/  BRA.U UP1, `(.L_x_88) ;  /* 0xfffffff501247547 */ /* 0x000fea000b83ffff */
[----:B------:R-:W-:-:S04]  /*4fa0*/  SHF.L.U32 R2, R15, 0x1f, RZ ;  /* 0x0000001f0f027819 */ /* 0x000fc800000006ff */
[----:B------:R-:W1:Y:S02]  /*4fb0*/  SYNCS.PHASECHK.TRANS64.TRYWAIT P0, [UR21+0x90], R2 ;  /* 0x00009002ff0075a7 */ /* 0x000e640008001115 */
[----:B-1----:R-:W-:Y:S05]  /*4fc0*/  @!P0 BRA `(.L_x_89) ;  /* 0x0000003400a48947 */ /* 0x002fea0003800000 */
.L_x_159:
[----:B-1----:R-:W-:-:S07]  /*4fd0*/  MOV R0, UR21 ;  /* 0x0000001500007c02 */ /* 0x002fce0008000f00 */
.L_x_90:
[----:B-1----:R-:W-:-:S04]  /*4fe0*/  SHF.L.U32 R2, R15, 0x1f, RZ ;  /* 0x0000001f0f027819 */ /* 0x002fc800000006ff */
[----:B------:R1:W4:Y:S03]  /*4ff0*/  SYNCS.PHASECHK.TRANS64.TRYWAIT P0, [R0+URZ+0x98], R2 ;  /* 0x00009802000075a7 */ /* 0x00032600080011ff */
[----:B----4-:R-:W-:Y:S05]  /*5000*/  @!P0 NANOSLEEP.SYNCS 0x989680 ;  /* 0x009896800000895d */ /* 0x010fea0003900000 */
[----:B------:R-:W4:Y:S02]  /*5010*/  @!P0 SYNCS.PHASECHK.TRANS64 P0, [R0+URZ+0x98], R2 ;  /* 0x00009802000085a7 */ /* 0x000f2400080010ff */
[----:B--234-:R-:W-:Y:S05]  /*5020*/  @P0 EXIT ;  /* 0x000000000000094d */ /* 0x01cfea0003800000 */
[----:B------:R-:W-:Y:S05]  /*5030*/  BRA `(.L_x_90) ;  /* 0xfffffffc00e87947 */ /* 0x000fea000383ffff */
.L_x_79:
[----:B------:R-:W-:-:S06]  /*5040*/  UISETP.GE.AND UP0, UPT, UR17, 0x4, UPT ;  /* 0x000000041100788c */ /* 0x000fcc000bf06270 */
[----:B------:R-:W-:-:S13]  /*5050*/  PLOP3.LUT P0, PT, PT, PT, UP0, 0x80, 0x8 ;  /* 0x000000000008781c */ /* 0x000fda0003f0f008 */
[----:B-1----:R-:W-:Y:S05]  /*5060*/  @!P0 EXIT ;  /* 0x000000000000894d */ /* 0x002fea0003800000 */
[----:B------:R-:W-:Y:S01]  /*5070*/  BAR.SYNC.DEFER_BLOCKING 0x6, 0xa0 ;  /* 0x0182800000007b1d */ /* 0x000fe20000010000 */
[C---:B------:R-:W-:Y:S01]  /*5080*/  IMAD.SHL.U32 R7, R84.reuse, 0x40, RZ ;  /* 0x0000004054077824 */ /* 0x040fe200078e00ff */
[C---:B------:R-:W-:Y:S01]  /*5090*/  LOP3.LUT R86, R84.reuse, 0x60, RZ, 0xc0, !PT ;  /* 0x0000006054567812 */ /* 0x040fe200078ec0ff */
[C---:B------:R-:W-:Y:S01]  /*50a0*/  IMAD.SHL.U32 R4, R84.reuse, 0x20, RZ ;  /* 0x0000002054047824 */ /* 0x040fe200078e00ff */
[----:B------:R-:W-:Y:S01]  /*50b0*/  CS2R R82, SRZ ;  /* 0x0000000000527805 */ /* 0x000fe2000001ff00 */
[C---:B------:R-:W-:Y:S01]  /*50c0*/  IMAD.SHL.U32 R5, R84.reuse, 0x8, RZ ;  /* 0x0000000854057824 */ /* 0x040fe200078e00ff */
[----:B------:R-:W-:Y:S02]  /*50d0*/  UMOV UR44, 0x400 ;  /* 0x00000400002c7882 */ /* 0x000fe40000000000 */
[----:B------:R-:W1:Y:S01]  /*50e0*/  LDC.64 R72, c[0x0][0x8b0] ;  /* 0x00022c00ff487b82 */ /* 0x000e620000000a00 */
[----:B------:R-:W-:Y:S01]  /*50f0*/  ULEA UR44, UR45, UR44, 0x18 ;  /* 0x0000002c2d2c7291 */ /* 0x000fe2000f8ec0ff */
[----:B------:R-:W-:Y:S01]  /*5100*/  LOP3.LUT R6, R7, 0x180, RZ, 0xc0, !PT ;  /* 0x0000018007067812 */ /* 0x000fe200078ec0ff */
[----:B------:R-:W-:Y:S01]  /*5110*/  IMAD.U32 R37, R84, 0x10000, RZ ;  /* 0x0001000054257824 */ /* 0x000fe200078e00ff */
[----:B------:R-:W-:Y:S01]  /*5120*/  LOP3.LUT R4, R4, 0xc00, RZ, 0xc0, !PT ;  /* 0x00000c0004047812 */ /* 0x000fe200078ec0ff */
[----:B------:R-:W-:Y:S01]  /*5130*/  UIADD3 UR4, UPT, UPT, UR44, 0x2200, URZ ;  /* 0x000022002c047890 */ /* 0x000fe2000fffe0ff */
[----:B------:R-:W-:Y:S01]  /*5140*/  LOP3.LUT R5, R6, 0x30, R5, 0xf8, !PT ;  /* 0x0000003006057812 */ /* 0x000fe200078ef805 */
[----:B------:R-:W-:Y:S01]  /*5150*/  IMAD.SHL.U32 R6, R84, 0x2, RZ ;  /* 0x0000000254067824 */ /* 0x000fe200078e00ff */
[----:B------:R-:W2:Y:S01]  /*5160*/  LDC.64 R70, c[0x0][0x8a8] ;  /* 0x00022a00ff467b82 */ /* 0x000ea20000000a00 */
[----:B------:R-:W-:Y:S01]  /*5170*/  LOP3.LUT R4, R4, 0x40, R7, 0xf8, !PT ;  /* 0x0000004004047812 */ /* 0x000fe200078ef807 */
[----:B------:R-:W-:Y:S01]  /*5180*/  IMAD.MOV.U32 R36, RZ, RZ, RZ ;  /* 0x000000ffff247224 */ /* 0x000fe200078e00ff */
[----:B------:R-:W-:Y:S01]  /*5190*/  LOP3.LUT R37, R37, 0x600000, RZ, 0xc0, !PT ;  /* 0x0060000025257812 */ /* 0x000fe200078ec0ff */
[----:B------:R-:W-:Y:S01]  /*51a0*/  IMAD.MOV.U32 R78, RZ, RZ, RZ ;  /* 0x000000ffff4e7224 */ /* 0x000fe200078e00ff */
[----:B------:R-:W-:-:S02]  /*51b0*/  LOP3.LUT R84, R84, 0x2, RZ, 0xc0, !PT ;  /* 0x0000000254547812 */ /* 0x000fc400078ec0ff */
[----:B------:R-:W-:Y:S02]  /*51c0*/  CS2R R80, SRZ ;  /* 0x0000000000507805 */ /* 0x000fe4000001ff00 */
[----:B------:R-:W-:Y:S01]  /*51d0*/  LOP3.LUT R5, R5, 0x20, R6, 0x78, !PT ;  /* 0x0000002005057812 */ /* 0x000fe200078e7806 */
[----:B------:R-:W-:Y:S01]  /*51e0*/  IMAD.U32 R85, RZ, RZ, UR4 ;  /* 0x00000004ff557e24 */ /* 0x000fe2000f8e00ff */
[----:B------:R-:W3:Y:S01]  /*51f0*/  LDS R0, [UR44+0x160] ;  /* 0x0001602cff007984 */ /* 0x000ee20008000800 */
[----:B------:R-:W-:Y:S01]  /*5200*/  LOP3.LUT R4, R4, 0x200, R7, 0xf8, !PT ;  /* 0x0000020004047812 */ /* 0x000fe200078ef807 */
[----:B------:R-:W-:Y:S01]  /*5210*/  IMAD.MOV R79, RZ, RZ, -R84 ;  /* 0x000000ffff4f7224 */ /* 0x000fe200078e0a54 */
[----:B------:R-:W4:Y:S02]  /*5220*/  LDCU UR58, c[0x0][0x370] ;  /* 0x00006e00ff3a77ac */ /* 0x000f240008000800 */
[----:B------:R-:W-:Y:S01]  /*5230*/  LOP3.LUT R69, R4, R5, RZ, 0xfc, !PT ;  /* 0x0000000504457212 */ /* 0x000fe200078efcff */
[----:B------:R-:W1:Y:S01]  /*5240*/  LDCU UR43, c[0x0][0xb0c] ;  /* 0x00016180ff2b77ac */ /* 0x000e620008000800 */
[----:B------:R-:W1:Y:S01]  /*5250*/  LDCU UR39, c[0x0][0xb30] ;  /* 0x00016600ff2777ac */ /* 0x000e620008000800 */
[----:B------:R-:W1:Y:S01]  /*5260*/  LDCU.64 UR56, c[0x0][0x888] ;  /* 0x00011100ff3877ac */ /* 0x000e620008000a00 */
[----:B------:R-:W1:Y:S01]  /*5270*/  LDCU.64 UR40, c[0x0][0xb28] ;  /* 0x00016500ff2877ac */ /* 0x000e620008000a00 */
[----:B------:R-:W1:Y:S01]  /*5280*/  LDCU.64 UR60, c[0x0][0x890] ;  /* 0x00011200ff3c77ac */ /* 0x000e620008000a00 */
[----:B------:R-:W1:Y:S01]  /*5290*/  LDCU.128 UR52, c[0x0][0xb10] ;  /* 0x00016200ff3477ac */ /* 0x000e620008000c00 */
[----:B------:R-:W1:Y:S01]  /*52a0*/  LDCU UR47, c[0x0][0x374] ;  /* 0x00006e80ff2f77ac */ /* 0x000e620008000800 */
[----:B------:R-:W-:Y:S01]  /*52b0*/  UIADD3 UR62, UPT, UPT, UR44, 0x200, URZ ;  /* 0x000002002c3e7890 */ /* 0x000fe2000fffe0ff */
[----:B-1234-:R-:W-:-:S11]  /*52c0*/  IMAD.IADD R37, R0, 0x1, R37 ;  /* 0x0000000100257824 */ /* 0x01efd600078e0225 */
.L_x_116:
[----:B------:R-:W-:Y:S02]  /*52d0*/  LEA R3, R78, UR44, 0x3 ;  /* 0x0000002c4e037c11 */ /* 0x000fe4000f8e18ff */
[----:B------:R-:W-:Y:S02]  /*52e0*/  SHF.L.U32 R0, R82, 0x1f, RZ ;  /* 0x0000001f52007819 */ /* 0x000fe400000006ff */
[----:B-1----:R-:W-:Y:S02]  /*52f0*/  LEA R4, R78, UR44, 0x4 ;  /* 0x0000002c4e047c11 */ /* 0x002fe4000f8e20ff */
[----:B------:R-:W1:Y:S02]  /*5300*/  SYNCS.PHASECHK.TRANS64.TRYWAIT P0, [R3+URZ+0xb0], R0 ;  /* 0x0000b000030075a7 */ /* 0x000e6400080011ff */
[----:B-1----:R-:W-:Y:S05]  /*5310*/  @!P0 BRA `(.L_x_91) ;  /* 0x0000003000e88947 */ /* 0x002fea0003800000 */
.L_x_160:
        /* <DEDUP_REMOVED lines=8> */
[----:B--2---:R-:W-:Y:S11]  /*53a0*/  LOP3.LUT P0, RZ, R6, 0x1, RZ, 0xc0, !PT ;  /* 0x0000000106ff7812 */ /* 0x004ff6000780c0ff */
[----:B------:R-:W-:Y:S02]  /*53b0*/  @!UPT UIADD3 URZ, UPT, UPT, URZ, URZ, URZ ;  /* 0x000000fffffff290 */ /* 0x000fe4000fffe0ff */
[----:B---3--:R-:W-:Y:S01]  /*53c0*/  VOTEU.ANY UP1, P0 ;  /* 0x0000000000ff7886 */ /* 0x008fe20000020100 */
[----:B------:R-:W-:Y:S01]  /*53d0*/  PLOP3.LUT P0, PT, PT, PT, UP1, 0x80, 0x8 ;  /* 0x000000000008781c */ /* 0x000fe20003f0f018 */
[----:B------:R-:W-:Y:S11]  /*53e0*/  UP2UR UR46, UPR, URZ, 0x2 ;  /* 0x00000002ff2e7883 */ /* 0x000ff60008000000 */
[----:B------:R-:W-:Y:S01]  /*53f0*/  @!UPT UIADD3 URZ, UPT, UPT, URZ, URZ, URZ ;  /* 0x000000fffffff290 */ /* 0x000fe2000fffe0ff */
[----:B-1----:R-:W-:Y:S02]  /*5400*/  @P0 SHF.R.U32.HI R0, RZ, 0x10, R5 ;  /* 0x00000010ff000819 */ /* 0x002fe40000011605 */
        /* <DEDUP_REMOVED lines=12> */
[----:B------:R-:W2:Y:S01]  /*54d0*/  LDCU UR12, c[0x0][0xb20] ;  /* 0x00016400ff0c77ac */ /* 0x000ea20008000800 */
[----:B------:R-:W-:Y:S02]  /*54e0*/  UIMAD.WIDE.U32 UR4, UR47, UR55, URZ ;  /* 0x000000372f0472a5 */ /* 0x000fe4000f8e00ff */
[----:B------:R-:W-:Y:S02]  /*54f0*/  UIMAD.WIDE.U32 UR6, UR58, UR52, URZ ;  /* 0x000000343a0672a5 */ /* 0x000fe4000f8e00ff */
[----:B------:R-:W-:Y:S02]  /*5500*/  UISETP.NE.AND UP0, UPT, UR54, 0x1, UPT ;  /* 0x000000013600788c */ /* 0x000fe4000bf05270 */
[----:B------:R-:W-:Y:S02]  /*5510*/  UIMAD.WIDE.U32 UR8, UR37, UR55, URZ ;  /* 0x00000037250872a5 */ /* 0x000fe4000f8e00ff */
[----:B------:R-:W-:Y:S02]  /*5520*/  UIMAD.WIDE.U32 UR10, UR38, UR52, URZ ;  /* 0x00000034260a72a5 */ /* 0x000fe4000f8e00ff */
[----:B------:R-:W-:Y:S02]  /*5530*/  UISETP.NE.AND UP1, UPT, UR43, 0x1, UPT ;  /* 0x000000012b00788c */ /* 0x000fe4000bf25270 */
[----:B------:R-:W-:Y:S01]  /*5540*/  UISETP.NE.AND UP2, UPT, UR42, 0x1, UPT ;  /* 0x000000012a00788c */ /* 0x000fe2000bf45270 */
[----:B------:R-:W-:Y:S02]  /*5550*/  UMOV UR4, UR5 ;  /* 0x0000000500047c82 */ /* 0x000fe40008000000 */
[----:B--2---:R-:W-:Y:S03]  /*5560*/  USHF.R.U32.HI UR5, URZ, UR12, UR4 ;  /* 0x0000000cff057299 */ /* 0x004fe60008011604 */
[----:B------:R-:W-:Y:S02]  /*5570*/  UMOV UR4, UR7 ;  /* 0x0000000700047c82 */ /* 0x000fe40008000000 */
[----:B------:R-:W-:Y:S02]  /*5580*/  USHF.R.U32.HI UR7, URZ, UR53, UR4 ;  /* 0x00000035ff077299 */ /* 0x000fe40008011604 */
[----:B------:R-:W-:Y:S02]  /*5590*/  USEL UR4, UR47, UR5, !UP0 ;  /* 0x000000052f047287 */ /* 0x000fe4000c000000 */
[----:B------:R-:W-:Y:S01]  /*55a0*/  USEL UR7, UR58, UR7, !UP1 ;  /* 0x000000073a077287 */ /* 0x000fe2000c800000 */
[----:B------:R-:W-:Y:S01]  /*55b0*/  UMOV UR5, UR9 ;  /* 0x0000000900057c82 */ /* 0x000fe20008000000 */
[----:B------:R-:W-:Y:S02]  /*55c0*/  UIMAD.WIDE.U32 UR8, UR4, UR40, URZ ;  /* 0x00000028040872a5 */ /* 0x000fe4000f8e00ff */
[----:B------:R-:W-:Y:S03]  /*55d0*/  USHF.R.U32.HI UR6, URZ, UR12, UR5 ;  /* 0x0000000cff067299 */ /* 0x000fe60008011605 */
[----:B------:R-:W-:Y:S01]  /*55e0*/  UMOV UR5, UR11 ;  /* 0x0000000b00057c82 */ /* 0x000fe20008000000 */
[----:B------:R-:W-:Y:S02]  /*55f0*/  UIMAD.WIDE.U32 UR10, UR7, UR40, URZ ;  /* 0x00000028070a72a5 */ /* 0x000fe4000f8e00ff */
[----:B------:R-:W-:Y:S02]  /*5600*/  USHF.R.U32.HI UR12, URZ, UR53, UR5 ;  /* 0x00000035ff0c7299 */ /* 0x000fe40008011605 */
[----:B------:R-:W-:Y:S01]  /*5610*/  USEL UR6, UR37, UR6, !UP0 ;  /* 0x0000000625067287 */ /* 0x000fe2000c000000 */
[----:B------:R-:W-:Y:S02]  /*5620*/  UMOV UR5, UR9 ;  /* 0x0000000900057c82 */ /* 0x000fe40008000000 */
[----:B------:R-:W-:Y:S01]  /*5630*/  UMOV UR10, UR11 ;  /* 0x0000000b000a7c82 */ /* 0x000fe20008000000 */
[----:B------:R-:W-:Y:S02]  /*5640*/  @UP2 USHF.R.U32.HI UR4, URZ, UR41, UR5 ;  /* 0x00000029ff042299 */ /* 0x000fe40008011605 */
[----:B------:R-:W-:Y:S02]  /*5650*/  @UP2 USHF.R.U32.HI UR7, URZ, UR41, UR10 ;  /* 0x00000029ff072299 */ /* 0x000fe4000801160a */
[----:B------:R-:W-:Y:S02]  /*5660*/  UIMAD UR4, UR42, UR4, URZ ;  /* 0x000000042a0472a4 */ /* 0x000fe4000f8e02ff */
[----:B------:R-:W-:Y:S02]  /*5670*/  UIMAD.WIDE.U32 UR10, UR6, UR40, URZ ;  /* 0x00000028060a72a5 */ /* 0x000fe4000f8e00ff */
[----:B------:R-:W-:Y:S02]  /*5680*/  USEL UR5, UR38, UR12, !UP1 ;  /* 0x0000000c26057287 */ /* 0x000fe4000c800000 */
[----:B------:R-:W-:Y:S02]  /*5690*/  UIMAD UR8, UR42, UR7, URZ ;  /* 0x000000072a0872a4 */ /* 0x000fe4000f8e02ff */
[----:B------:R-:W-:Y:S03]  /*56a0*/  UISETP.GE.AND UP0, UPT, UR6, UR4, UPT ;  /* 0x000000040600728c */ /* 0x000fe6000bf06270 */
[----:B------:R-:W-:Y:S01]  /*56b0*/  UMOV UR4, UR11 ;  /* 0x0000000b00047c82 */ /* 0x000fe20008000000 */
[----:B------:R-:W-:Y:S02]  /*56c0*/  UISETP.GE.OR UP0, UPT, UR5, UR8, UP0 ;  /* 0x000000080500728c */ /* 0x000fe40008706670 */
[----:B------:R-:W-:Y:S02]  /*56d0*/  USHF.R.U32.HI UR4, URZ, UR41, UR4 ;  /* 0x00000029ff047299 */ /* 0x000fe40008011604 */
[----:B------:R-:W-:Y:S02]  /*56e0*/  UIMAD.WIDE.U32 UR8, UR5, UR40, URZ ;  /* 0x00000028050872a5 */ /* 0x000fe4000f8e00ff */
[----:B------:R-:W-:Y:S02]  /*56f0*/  USEL UR11, UR6, UR4, !UP2 ;  /* 0x00000004060b7287 */ /* 0x000fe4000d000000 */
[----:B------:R-:W-:Y:S02]  /*5700*/  UIADD3 UR8, UPT, UPT, -UR5, URZ, URZ ;  /* 0x000000ff05087290 */ /* 0x000fe4000fffe1ff */
[----:B------:R-:W-:Y:S01]  /*5710*/  UIADD3 UR10, UPT, UPT, -UR11, URZ, URZ ;  /* 0x000000ff0b0a7290 */ /* 0x000fe2000fffe1ff */
[----:B------:R-:W-:Y:S01]  /*5720*/  @!UP0 UMOV UR4, UR9 ;  /* 0x0000000900048c82 */ /* 0x000fe20008000000 */
[----:B------:R-:W-:Y:S02]  /*5730*/  UIADD3 UR9, UPT, UPT, -UR6, URZ, URZ ;  /* 0x000000ff06097290 */ /* 0x000fe4000fffe1ff */
[----:B------:R-:W-:Y:S02]  /*5740*/  @!UP0 USHF.R.U32.HI UR4, URZ, UR41, UR4 ;  /* 0x00000029ff048299 */ /* 0x000fe40008011604 */
[----:B------:R-:W-:Y:S02]  /*5750*/  UIMAD UR10, UR42, UR10, UR6 ;  /* 0x0000000a2a0a72a4 */ /* 0x000fe4000f8e0206 */
[----:B------:R-:W-:Y:S04]  /*5760*/  @!UP0 USEL UR4, UR5, UR4, !UP2 ;  /* 0x0000000405048287 */ /* 0x000fe8000d000000 */
[----:B------:R-:W-:Y:S02]  /*5770*/  @!UP0 UIMAD UR10, UR7, UR10, UR4 ;  /* 0x0000000a070a82a4 */ /* 0x000fe4000f8e0204 */
[----:B------:R-:W-:Y:S02]  /*5780*/  @!UP0 UIADD3 UR11, UPT, UPT, UR11, -UR4, URZ ;  /* 0x800000040b0b8290 */ /* 0x000fe4000fffe0ff */
[----:B------:R-:W-:Y:S02]  /*5790*/  UIMAD UR7, UR43, UR8, UR38 ;  /* 0x000000082b0772a4 */ /* 0x000fe4000f8e0226 */
[----:B------:R-:W-:Y:S02]  /*57a0*/  @!UP0 UIMAD UR6, UR11, UR42, UR5 ;  /* 0x0000002a0b0682a4 */ /* 0x000fe4000f8e0205 */
[----:B------:R-:W-:Y:S01]  /*57b0*/  UIMAD UR4, UR54, UR9, UR37 ;  /* 0x00000009360472a4 */ /* 0x000fe2000f8e0225 */
[----:B------:R-:W-:Y:S02]  /*57c0*/  @!UP0 UMOV UR5, UR10 ;  /* 0x0000000a00058c82 */ /* 0x000fe40008000000 */
[----:B------:R-:W-:Y:S02]  /*57d0*/  UIMAD UR38, UR5, UR43, UR7 ;  /* 0x0000002b052672a4 */ /* 0x000fe4000f8e0207 */
[----:B------:R-:W-:Y:S11]  /*57e0*/  UIMAD UR37, UR6, UR54, UR4 ;  /* 0x00000036062572a4 */ /* 0x000ff6000f8e0204 */
[----:B------:R-:W-:Y:S01]  /*57f0*/  @!UPT UIADD3 URZ, UPT, UPT, URZ, URZ, URZ ;  /* 0x000000fffffff290 */ /* 0x000fe2000fffe0ff */
.L_x_92:
[----:B------:R-:W-:Y:S01]  /*5800*/  UISETP.NE.AND UP0, UPT, UR39, 0x1, UPT ;  /* 0x000000012700788c */ /* 0x000fe2000bf05270 */
[----:B------:R-:W-:Y:S01]  /*5810*/  IADD3 R78, PT, PT, R78, 0x1, RZ ;  /* 0x000000014e4e7810 */ /* 0x000fe20007ffe0ff */
[----:B------:R-:W-:Y:S02]  /*5820*/  USHF.L.U32 UR50, UR16, 0x6, URZ ;  /* 0x0000000610327899 */ /* 0x000fe400080006ff */
[----:B------:R-:W-:Y:S07]  /*5830*/  USHF.L.U32 UR49, UR20, 0x7, URZ ;  /* 0x0000000714317899 */ /* 0x000fee00080006ff */
[----:B------:R-:W2:Y:S01]  /*5840*/  @!UP0 LDCU.128 UR12, c[0x0][0xb10] ;  /* 0x00016200ff0c87ac */ /* 0x000ea20008000c00 */
[----:B------:R-:W3:Y:S01]  /*5850*/  @!UP0 LDCU UR5, c[0x0][0xb0c] ;  /* 0x00016180ff0587ac */ /* 0x000ee20008000800 */
[----:B------:R-:W4:Y:S01]  /*5860*/  @!UP0 LDCU UR10, c[0x0][0xb20] ;  /* 0x00016400ff0a87ac */ /* 0x000f220008000800 */
[----:B--2---:R-:W-:Y:S02]  /*5870*/  UIMAD.WIDE.U32 UR8, UR38, UR12, URZ ;  /* 0x0000000c260872a5 */ /* 0x004fe4000f8e00ff */
[----:B------:R-:W-:Y:S02]  /*5880*/  UIMAD.WIDE.U32 UR6, UR37, UR15, URZ ;  /* 0x0000000f250672a5 */ /* 0x000fe4000f8e00ff */
[----:B------:R-:W-:Y:S03]  /*5890*/  @!UP0 UISETP.NE.AND UP1, UPT, UR14, 0x1, UPT ;  /* 0x000000010e00888c */ /* 0x000fe6000bf25270 */
[----:B------:R-:W-:Y:S01]  /*58a0*/  @!UP0 UMOV UR4, UR9 ;  /* 0x0000000900048c82 */ /* 0x000fe20008000000 */
[----:B---3--:R-:W-:Y:S02]  /*58b0*/  @!UP0 UISETP.NE.AND UP2, UPT, UR5, 0x1, UPT ;  /* 0x000000010500888c */ /* 0x008fe4000bf45270 */
[----:B------:R-:W-:Y:S01]  /*58c0*/  @!UP0 USHF.R.U32.HI UR4, URZ, UR13, UR4 ;  /* 0x0000000dff048299 */ /* 0x000fe20008011604 */
[----:B------:R-:W-:Y:S02]  /*58d0*/  @!UP0 UMOV UR6, UR7 ;  /* 0x0000000700068c82 */ /* 0x000fe40008000000 */
[----:B----4-:R-:W-:Y:S02]  /*58e0*/  @!UP0 USHF.R.U32.HI UR6, URZ, UR10, UR6 ;  /* 0x0000000aff068299 */ /* 0x010fe40008011606 */
[----:B------:R-:W-:Y:S02]  /*58f0*/  @!UP0 USEL UR7, UR38, UR4, !UP2 ;  /* 0x0000000426078287 */ /* 0x000fe4000d000000 */
[----:B------:R-:W-:Y:S04]  /*5900*/  @!UP0 USEL UR6, UR37, UR6, !UP1 ;  /* 0x0000000625068287 */ /* 0x000fe8000c800000 */
[----:B------:R-:W-:Y:S02]  /*5910*/  @!UP0 UIADD3 UR4, UPT, UPT, -UR7, UR6, URZ ;  /* 0x0000000607048290 */ /* 0x000fe4000fffe1ff */
[----:B------:R-:W-:Y:S02]  /*5920*/  @!UP0 UIADD3 UR6, UPT, UPT, UR7, -UR6, URZ ;  /* 0x8000000607068290 */ /* 0x000fe4000fffe0ff */
[----:B------:R-:W-:Y:S02]  /*5930*/  @!UP0 UIMAD UR38, UR4, UR5, UR38 ;  /* 0x00000005042682a4 */ /* 0x000fe4000f8e0226 */
[----:B------:R-:W-:Y:S02]  /*5940*/  @!UP0 UIMAD UR37, UR6, UR14, UR37 ;  /* 0x0000000e062582a4 */ /* 0x000fe4000f8e0225 */
[----:B------:R-:W-:Y:S09]  /*5950*/  ULOP3.LUT UP0, URZ, UR62, 0x1b0, URZ, 0xc0, !UPT ;  /* 0x000001b03eff7892 */ /* 0x000ff2000f80c0ff */
[----:B------:R-:W-:Y:S05]  /*5960*/  BRA.U !UP0, `(.L_x_93) ;  /* 0x0000000108407547 */ /* 0x000fea000b800000 */
[----:B------:R-:W2:Y:S01]  /*5970*/  LDCU.64 UR8, c[0x4][0x80] ;  /* 0x01001000ff0877ac */ /* 0x000ea20008000a00 */
[----:B------:R-:W-:Y:S01]  /*5980*/  MOV R3, 0x0 ;  /* 0x0000000000037802 */ /* 0x000fe20000000f00 */
[----:B------:R-:W-:Y:S02]  /*5990*/  HFMA2 R12, -RZ, RZ, 0, 5.9604644775390625e-08 ;  /* 0x00000001ff0c7431 */ /* 0x000fe400000001ff */
[----:B------:R-:W-:Y:S02]  /*59a0*/  IMAD.MOV.U32 R8, RZ, RZ, 0x70 ;  /* 0x00000070ff087424 */ /* 0x000fe400078e00ff */
[----:B------:R-:W-:Y:S01]  /*59b0*/  IMAD.MOV.U32 R13, RZ, RZ, RZ ;  /* 0x000000ffff0d7224 */ /* 0x000fe200078e00ff */
[----:B------:R-:W3:Y:S01]  /*59c0*/  LDCU.64 UR6, c[0x4][0x88] ;  /* 0x01001100ff0677ac */ /* 0x000ee20008000a00 */
[----:B------:R-:W4:Y:S01]  /*59d0*/  LDC.64 R2, c[0x4][R3] ;  /* 0x0100000003027b82 */ /* 0x000f220000000a00 */
[----:B------:R-:W1:Y:S01]  /*59e0*/  LDCU.64 UR4, c[0x4][0x8] ;  /* 0x01000100ff0477ac */ /* 0x000e620008000a00 */
[----:B--2---:R-:W-:Y:S01]  /*59f0*/  MOV R5, UR9 ;  /* 0x0000000900057c02 */ /* 0x004fe20008000f00 */
[----:B------:R-:W-:Y:S01]  /*5a00*/  IMAD.U32 R4, RZ, RZ, UR8 ;  /* 0x00000008ff047e24 */ /* 0x000fe2000f8e00ff */
[----:B---3--:R-:W-:Y:S01]  /*5a10*/  MOV R7, UR7 ;  /* 0x0000000700077c02 */ /* 0x008fe20008000f00 */
[----:B------:R-:W-:Y:S01]  /*5a20*/  IMAD.U32 R6, RZ, RZ, UR6 ;  /* 0x00000006ff067e24 */ /* 0x000fe2000f8e00ff */
[----:B-1----:R-:W-:Y:S01]  /*5a30*/  MOV R11, UR5 ;  /* 0x00000005000b7c02 */ /* 0x002fe20008000f00 */
[----:B------:R-:W-:Y:S02]  /*5a40*/  IMAD.U32 R10, RZ, RZ, UR4 ;  /* 0x00000004ff0a7e24 */ /* 0x000fe4000f8e00ff */
[----:B------:R-:W-:Y:S07]  /*5a50*/  LEPC R20, `(.L_x_93) ;  /* 0x000000001014794e */ /* 0x000fee0000000000 */
[----:B----45:R-:W-:Y:S05]  /*5a60*/  CALL.ABS.NOINC R2 ;  /* 0x0000000002007343 */ /* 0x030fea0003c00000 */
.L_x_93:
[----:B------:R-:W-:Y:S01]  /*5a70*/  LOP3.LUT P0, RZ, R85, 0x1b0, RZ, 0xc0, !PT ;  /* 0x000001b055ff7812 */ /* 0x000fe2000780c0ff */
[----:B------:R-:W-:Y:S11]  /*5a80*/  BSSY.RECONVERGENT B6, `(.L_x_94) ;  /* 0x0000013000067945 */ /* 0x000ff60003800200 */
[----:B------:R-:W-:Y:S01]  /*5a90*/  @!UPT UIADD3 URZ, UPT, UPT, URZ, URZ, URZ ;  /* 0x000000fffffff290 */ /* 0x000fe2000fffe0ff */
[----:B------:R-:W-:Y:S05]  /*5aa0*/  @!P0 BRA `(.L_x_95) ;  /* 0x0000000000408947 */ /* 0x000fea0003800000 */
        /* <DEDUP_REMOVED lines=16> */
.L_x_95:
[----:B------:R-:W-:Y:S05]  /*5bb0*/  BSYNC.RECONVERGENT B6 ;  /* 0x0000000000067941 */ /* 0x000fea0003800200 */
.L_x_94:
[----:B------:R-:W-:Y:S01]  /*5bc0*/  R2UR UR4, R77 ;  /* 0x000000004d0472ca */ /* 0x000fe200000e0000 */
[----:B------:R-:W-:Y:S01]  /*5bd0*/  UISETP.NE.U32.AND UP0, UPT, UR60, URZ, UPT ;  /* 0x000000ff3c00728c */ /* 0x000fe2000bf05070 */
[----:B------:R-:W-:Y:S02]  /*5be0*/  ISETP.NE.U32.AND P4, PT, R72, RZ, PT ;  /* 0x000000ff4800720c */ /* 0x000fe40003f85070 */
[----:B------:R-:W-:Y:S01]  /*5bf0*/  ISETP.NE.U32.AND P2, PT, RZ, UR56, PT ;  /* 0x00000038ff007c0c */ /* 0x000fe2000bf45070 */
[----:B------:R-:W-:Y:S01]  /*5c00*/  UISETP.NE.AND.EX UP1, UPT, UR61, URZ, UPT, UP0 ;  /* 0x000000ff3d00728c */ /* 0x000fe2000bf25300 */
[----:B------:R-:W-:Y:S01]  /*5c10*/  ISETP.NE.AND.EX P4, PT, R73, RZ, PT, P4 ;  /* 0x000000ff4900720c */ /* 0x000fe20003f85340 */
[----:B------:R-:W-:Y:S01]  /*5c20*/  UPLOP3.LUT UP0, UPT, UPT, UPT, UPT, 0x40, 0x4 ;  /* 0x000000000004789c */ /* 0x000fe20003f0e870 */
[----:B------:R-:W-:Y:S05]  /*5c30*/  ISETP.NE.AND.EX P2, PT, RZ, UR57, PT, P2 ;  /* 0x00000039ff007c0c */ /* 0x000fea000bf45320 */
[----:B------:R-:W-:Y:S06]  /*5c40*/  UISETP.NE.AND UP2, UPT, UR4, URZ, UPT ;  /* 0x000000ff0400728c */ /* 0x000fec000bf45270 */
[----:B------:R-:W-:Y:S05]  /*5c50*/  PLOP3.LUT P1, PT, PT, PT, UP2, 0x80, 0x8 ;  /* 0x000000000008781c */ /* 0x000fea0003f2f028 */
[----:B------:R-:W-:Y:S06]  /*5c60*/  @UP2 UPLOP3.LUT UP0, UPT, UPT, UPT, UP1, 0x80, 0x8 ;  /* 0x000000000008289c */ /* 0x000fec0003f0f010 */
[----:B------:R-:W-:Y:S01]  /*5c70*/  PLOP3.LUT P0, PT, PT, PT, UP0, 0x80, 0x8 ;  /* 0x000000000008781c */ /* 0x000fe20003f0f008 */
[----:B------:R-:W-:Y:S01]  /*5c80*/  @!UPT UIADD3 URZ, UPT, UPT, URZ, URZ, URZ ;  /* 0x000000fffffff290 */ /* 0x000fe2000fffe0ff */
[----:B------:R-:W-:Y:S11]  /*5c90*/  BRA.U !UP1, `(.L_x_96) ;  /* 0x00000001093c7547 */ /* 0x000ff6000b800000 */
[----:B------:R-:W-:Y:S01]  /*5ca0*/  UISETP.NE.U32.AND UP0, UPT, UR56, URZ, UPT ;  /* 0x000000ff3800728c */ /* 0x000fe2000bf05070 */
[----:B-1----:R-:W-:Y:S01]  /*5cb0*/  HFMA2 R0, -RZ, RZ, 0, 5.9604644775390625e-08 ;  /* 0x00000001ff007431 */ /* 0x002fe200000001ff */
[----:B------:R-:W1:Y:S01]  /*5cc0*/  LDCU.64 UR8, c[0x0][0x358] ;  /* 0x00006b00ff0877ac */ /* 0x000e620008000a00 */
[----:B------:R-:W-:Y:S01]  /*5cd0*/  IMAD.MOV.U32 R74, RZ, RZ, 0x1 ;  /* 0x00000001ff4a7424 */ /* 0x000fe200078e00ff */
[----:B------:R-:W-:Y:S06]  /*5ce0*/  UISETP.NE.AND.EX UP0, UPT, UR57, URZ, UPT, UP0 ;  /* 0x000000ff3900728c */ /* 0x000fec000bf05300 */
[----:B------:R-:W-:Y:S05]  /*5cf0*/  PLOP3.LUT P3, PT, PT, PT, UP0, 0x80, 0x8 ;  /* 0x000000000008781c */ /* 0x000fea0003f6f008 */
[----:B------:R-:W2:Y:S01]  /*5d00*/  @UP0 LDCU.64 UR4, c[0x0][0x888] ;  /* 0x00011100ff0407ac */ /* 0x000ea20008000a00 */
[----:B------:R-:W-:Y:S07]  /*5d10*/  @UP0 UIMAD UR6, UR36, UR60, URZ ;  /* 0x0000003c240602a4 */ /* 0x000fee000f8e02ff */
[----:B------:R-:W-:Y:S01]  /*5d20*/  @!P3 PRMT R74, R0, 0x7610, R74 ;  /* 0x00007610004ab816 */ /* 0x000fe2000000004a */
[----:B--2---:R-:W-:Y:S06]  /*5d30*/  @UP0 UIMAD.WIDE UR4, UR6, 0x4, UR4 ;  /* 0x00000004060408a5 */ /* 0x004fec000f8e0204 */
[----:B-----5:R-:W-:Y:S01]  /*5d40*/  IMAD.U32 R40, RZ, RZ, UR4 ;  /* 0x00000004ff287e24 */ /* 0x020fe2000f8e00ff */
[----:B------:R-:W-:Y:S04]  /*5d50*/  MOV R41, UR5 ;  /* 0x0000000500297c02 */ /* 0x000fe80008000f00 */
[----:B------:R-:W2:Y:S01]  /*5d60*/  @!UP0 LDCU UR4, c[0x0][0x880] ;  /* 0x00011000ff0487ac */ /* 0x000ea20008000800 */
[----:B-1----:R3:W5:Y:S02]  /*5d70*/  @P3 LDG.E R40, desc[UR8][R40.64] ;  /* 0x0000000828283981 */ /* 0x002764000c1e1900 */
[----:B--23--:R-:W-:Y:S02]  /*5d80*/  @!P3 IMAD.U32 R40, RZ, RZ, UR4 ;  /* 0x00000004ff28be24 */ /* 0x00cfe4000f8e00ff */
.L_x_96:
[----:B------:R-:W-:Y:S05]  /*5d90*/  @!P4 BRA `(.L_x_97) ;  /* 0x000000000024c947 */ /* 0x000fea0003800000 */
[----:B------:R-:W-:Y:S01]  /*5da0*/  ISETP.NE.U32.AND P3, PT, R70, RZ, PT ;  /* 0x000000ff4600720c */ /* 0x000fe20003f65070 */
[----:B------:R-:W2:Y:S03]  /*5db0*/  LDCU.64 UR4, c[0x0][0x358] ;  /* 0x00006b00ff0477ac */ /* 0x000ea60008000a00 */
[----:B------:R-:W-:Y:S11]  /*5dc0*/  ISETP.NE.AND.EX P3, PT, R71, RZ, PT, P3 ;  /* 0x000000ff4700720c */ /* 0x000ff60003f65330 */
[----:B------:R-:W-:Y:S02]  /*5dd0*/  @!UPT UIADD3 URZ, UPT, UPT, URZ, URZ, URZ ;  /* 0x000000fffffff290 */ /* 0x000fe4000fffe0ff */
[----:B------:R-:W3:Y:S01]  /*5de0*/  @P3 LDC.64 R2, c[0x0][0x8a8] ;  /* 0x00022a00ff023b82 */ /* 0x000ee20000000a00 */
[----:B-1----:R-:W-:Y:S04]  /*5df0*/  @P3 IMAD R0, R72, UR36, RZ ;  /* 0x0000002448003c24 */ /* 0x002fe8000f8e02ff */
[----:B---3--:R-:W-:Y:S05]  /*5e00*/  @P3 IMAD.WIDE R2, R0, 0x4, R2 ;  /* 0x0000000400023825 */ /* 0x008fea00078e0202 */
[----:B--2--5:R2:W5:Y:S02]  /*5e10*/  @P3 LDG.E R38, desc[UR4][R2.64] ;  /* 0x0000000402263981 */ /* 0x024564000c1e1900 */
[----:B--2---:R-:W3:Y:S02]  /*5e20*/  @!P3 LDC R38, c[0x0][0x8a0] ;  /* 0x00022800ff26bb82 */ /* 0x004ee40000000800 */
.L_x_97:
[----:B-----5:R-:W-:Y:S01]  /*5e30*/  ISETP.NE.AND P4, PT, R40, RZ, PT ;  /* 0x000000ff2800720c */ /* 0x020fe20003f85270 */
[----:B------:R-:W-:Y:S01]  /*5e40*/  BSSY B1, `(.L_x_98) ;  /* 0x0000042000017945 */ /* 0x000fe20003800000 */
[----:B------:R-:W-:Y:S01]  /*5e50*/  SEL R6, RZ, 0xffffffff, P2 ;  /* 0xffffffffff067807 */ /* 0x000fe20001000000 */
[----:B------:R-:W-:Y:S01]  /*5e60*/  IMAD.MOV.U32 R56, RZ, RZ, 0x1 ;  /* 0x00000001ff387424 */ /* 0x000fe200078e00ff */
[----:B------:R-:W-:Y:S02]  /*5e70*/  LOP3.LUT P3, RZ, R74, 0xff, RZ, 0xc0, !PT ;  /* 0x000000ff4aff7812 */ /* 0x000fe4000786c0ff */
[----:B------:R-:W-:Y:S02]  /*5e80*/  CS2R R46, SRZ ;  /* 0x00000000002e7805 */ /* 0x000fe4000001ff00 */
[----:B-1----:R-:W-:Y:S02]  /*5e90*/  @P1 SEL R0, RZ, 0xffffffff, P4 ;  /* 0xffffffffff001807 */ /* 0x002fe40002000000 */
[----:B------:R-:W-:Y:S02]  /*5ea0*/  CS2R R44, SRZ ;  /* 0x00000000002c7805 */ /* 0x000fe4000001ff00 */
[----:B------:R-:W-:Y:S02]  /*5eb0*/  LEA R3, R81, UR44, 0x3 ;  /* 0x0000002c51037c11 */ /* 0x000fe4000f8e18ff */
[----:B------:R-:W-:Y:S02]  /*5ec0*/  CS2R R50, SRZ ;  /* 0x0000000000327805 */ /* 0x000fe4000001ff00 */
[----:B------:R-:W-:Y:S02]  /*5ed0*/  @P0 SEL R0, R6, R0, !P3 ;  /* 0x0000000006000207 */ /* 0x000fe40005800000 */
[----:B------:R-:W-:Y:S02]  /*5ee0*/  CS2R R48, SRZ ;  /* 0x0000000000307805 */ /* 0x000fe4000001ff00 */
[----:B------:R-:W-:Y:S02]  /*5ef0*/  LEA R43, R36, UR44, 0x3 ;  /* 0x0000002c242b7c11 */ /* 0x000fe4000f8e18ff */
[----:B------:R-:W-:Y:S02]  /*5f00*/  @P1 LOP3.LUT R0, R0, 0x1, RZ, 0xc0, !PT ;  /* 0x0000000100001812 */ /* 0x000fe400078ec0ff */
[----:B------:R-:W-:Y:S02]  /*5f10*/  SHF.L.U32 R4, R83, 0x1f, RZ ;  /* 0x0000001f53047819 */ /* 0x000fe400000006ff */
[----:B------:R-:W-:Y:S02]  /*5f20*/  ISETP.NE.U32.OR P6, PT, R0, 0x1, !P1 ;  /* 0x000000010000780c */ /* 0x000fe40004fc5470 */
[----:B------:R-:W-:Y:S02]  /*5f30*/  PLOP3.LUT P2, PT, PT, PT, UP1, 0x80, 0x8 ;  /* 0x000000000008781c */ /* 0x000fe40003f4f018 */
[----:B------:R-:W-:Y:S02]  /*5f40*/  LEA.HI R39, R36, R36, RZ, 0x1 ;  /* 0x0000002424277211 */ /* 0x000fe400078f08ff */
[----:B------:R-:W-:Y:S02]  /*5f50*/  SEL R5, RZ, 0xffffffff, P4 ;  /* 0xffffffffff057807 */ /* 0x000fe40002000000 */
[----:B------:R-:W-:Y:S05]  /*5f60*/  P2R R2, PR, RZ, 0x40 ;  /* 0x00000040ff027803 */ /* 0x000fea0000000000 */
[----:B------:R-:W-:Y:S02]  /*5f70*/  @P6 SHF.L.U32 R0, R80, 0x1f, RZ ;  /* 0x0000001f50006819 */ /* 0x000fe400000006ff */
[----:B------:R-:W-:Y:S02]  /*5f80*/  @P2 SEL R5, R6, R5, !P3 ;  /* 0x0000000506052207 */ /* 0x000fe40005800000 */
[----:B------:R1:W2:Y:S02]  /*5f90*/  @P6 SYNCS.PHASECHK.TRANS64.TRYWAIT P1, [R3+URZ+0x80], R0 ;  /* 0x00008000030065a7 */ /* 0x0002a400080211ff */
[----:B------:R-:W-:Y:S04]  /*5fa0*/  LOP3.LUT R5, R5, 0x1, RZ, 0xc0, !PT ;  /* 0x0000000105057812 */ /* 0x000fe800078ec0ff */
[----:B------:R-:W-:Y:S04]  /*5fb0*/  ISETP.NE.U32.AND P5, PT, R5, 0x1, PT ;  /* 0x000000010500780c */ /* 0x000fe80003fa5070 */
[----:B------:R-:W-:Y:S01]  /*5fc0*/  P2R R57, PR, RZ, 0x20 ;  /* 0x00000020ff397803 */ /* 0x000fe20000000000 */
[----:B------:R4:W3:Y:S01]  /*5fd0*/  SYNCS.PHASECHK.TRANS64.TRYWAIT P0, [R43+URZ+0xd0], R4 ;  /* 0x0000d0042b0075a7 */ /* 0x0008e200080011ff */
[C---:B-1----:R-:W-:Y:S01]  /*5fe0*/  IMAD.SHL.U32 R0, R39.reuse, 0x40, RZ ;  /* 0x0000004027007824 */ /* 0x042fe200078e00ff */
[----:B------:R-:W-:Y:S04]  /*5ff0*/  LOP3.LUT R39, R39, 0xffe, RZ, 0xc0, !PT ;  /* 0x00000ffe27277812 */ /* 0x000fe800078ec0ff */
[----:B------:R-:W-:Y:S01]  /*6000*/  LOP3.LUT R0, R0, 0xffffff80, RZ, 0xc0, !PT ;  /* 0xffffff8000007812 */ /* 0x000fe200078ec0ff */
[----:B------:R-:W-:Y:S04]  /*6010*/  IMAD.IADD R39, R36, 0x1, -R39 ;  /* 0x0000000124277824 */ /* 0x000fe800078e0a27 */
[----:B------:R-:W-:Y:S04]  /*6020*/  IMAD.IADD R0, R37, 0x1, R0 ;  /* 0x0000000125007824 */ /* 0x000fe800078e0200 */
[----:B------:R-:W-:Y:S01]  /*6030*/  IMAD R39, R39, 0x100000, R0 ;  /* 0x0010000027277824 */ /* 0x000fe200078e0200 */
[----:B--2---:R-:W-:Y:S01]  /*6040*/  @P6 SEL R56, RZ, 0x1, !P1 ;  /* 0x00000001ff386807 */ /* 0x004fe20004800000 */
[----:B----4-:R-:W-:Y:S06]  /*6050*/  @!P6 BRA `(.L_x_99) ;  /* 0x000000000080e947 */ /* 0x010fec0003800000 */
[----:B------:R-:W-:Y:S01]  /*6060*/  @P5 IMAD R6, R81, 0x1000, R69 ;  /* 0x0000100051065824 */ /* 0x000fe200078e0245 */
[----:B------:R-:W-:Y:S01]  /*6070*/  ISETP.NE.AND P1, PT, R56, RZ, PT ;  /* 0x000000ff3800720c */ /* 0x000fe20003f25270 */
[----:B------:R-:W-:Y:S01]  /*6080*/  BSSY B0, `(.L_x_100) ;  /* 0x000000b000007945 */ /* 0x000fe20003800000 */
[----:B------:R-:W-:Y:S01]  /*6090*/  CS2R R50, SRZ ;  /* 0x0000000000327805 */ /* 0x000fe2000001ff00 */
[----:B------:R-:W-:Y:S01]  /*60a0*/  @P5 VIADD R5, R6, UR44 ;  /* 0x0000002c06055c36 */ /* 0x000fe20008000000 */
[----:B------:R-:W-:Y:S02]  /*60b0*/  CS2R R48, SRZ ;  /* 0x0000000000307805 */ /* 0x000fe4000001ff00 */
[----:B------:R-:W-:Y:S02]  /*60c0*/  CS2R R46, SRZ ;  /* 0x00000000002e7805 */ /* 0x000fe4000001ff00 */
[----:B------:R-:W-:Y:S01]  /*60d0*/  CS2R R44, SRZ ;  /* 0x00000000002c7805 */ /* 0x000fe2000001ff00 */
[----:B------:R-:W-:Y:S04]  /*60e0*/  @P5 IMAD R5, R84, -0x10, R5 ;  /* 0xfffffff054055824 */ /* 0x000fe800078e0205 */
[----:B------:R-:W-:Y:S05]  /*60f0*/  @P1 BRA `(.L_x_101) ;  /* 0x00000000000c1947 */ /* 0x000fea0003800000 */
[----:B------:R-:W-:Y:S04]  /*6100*/  SHF.L.U32 R0, R80, 0x1f, RZ ;  /* 0x0000001f50007819 */ /* 0x000fe800000006ff */
[----:B------:R-:W1:Y:S02]  /*6110*/  SYNCS.PHASECHK.TRANS64.TRYWAIT P1, [R3+URZ+0x80], R0 ;  /* 0x00008000030075a7 */ /* 0x000e6400080211ff */
[----:B-1----:R-:W-:Y:S05]  /*6120*/  @!P1 BRA `(.L_x_102) ;  /* 0x0000002400789947 */ /* 0x002fea0003800000 */
.L_x_101:
[----:B------:R-:W-:Y:S05]  /*6130*/  BSYNC B0 ;  /* 0x0000000000007941 */ /* 0x000fea0003800000 */
.L_x_100:
[----:B------:R-:W-:Y:S01]  /*6140*/  ISETP.NE.AND P1, PT, R57, RZ, PT ;  /* 0x000000ff3900720c */ /* 0x000fe20003f25270 */
[----:B-1----:R-:W-:Y:S02]  /*6150*/  VIADD R3, R3, 0x90 ;  /* 0x0000009003037836 */ /* 0x002fe40000000000 */
[----:B------:R-:W-:Y:S02]  /*6160*/  IMAD.U32 R0, RZ, RZ, UR45 ;  /* 0x0000002dff007e24 */ /* 0x000fe4000f8e00ff */
[----:B------:R-:W-:Y:S03]  /*6170*/  VIADD R81, R81, 0x1 ;  /* 0x0000000151517836 */ /* 0x000fe60000000000 */
[----:B------:R-:W-:Y:S05]  /*6180*/  PRMT R0, R0, 0x654, R3 ;  /* 0x0000065400007816 */ /* 0x000fea0000000003 */
[----:B------:R1:W2:Y:S04]  /*6190*/  @P1 LDS.128 R48, [R6+UR44+0x200] ;  /* 0x0002002c06301984 */ /* 0x0002a80008000c00 */
[----:B------:R1:W4:Y:S01]  /*61a0*/  @P1 LDS.128 R44, [R5+0x210] ;  /* 0x00021000052c1984 */ /* 0x0003220000000c00 */
[C---:B------:R-:W-:Y:S01]  /*61b0*/  ISETP.NE.AND P1, PT, R81.reuse, 0x2, PT ;  /* 0x000000025100780c */ /* 0x040fe20003f25270 */
[----:B------:R-:W-:Y:S01]  /*61c0*/  @!PT LDS RZ, [RZ] ;  /* 0x00000000fffff984 */ /* 0x000fe20000000800 */
[----:B------:R-:W-:Y:S01]  /*61d0*/  @!PT LDS RZ, [RZ] ;  /* 0x00000000fffff984 */ /* 0x000fe20000000800 */
[----:B------:R-:W-:Y:S01]  /*61e0*/  @!PT LDS RZ, [RZ] ;  /* 0x00000000fffff984 */ /* 0x000fe20000000800 */
[----:B------:R-:W-:Y:S01]  /*61f0*/  @!PT LDS RZ, [RZ] ;  /* 0x00000000fffff984 */ /* 0x000fe20000000800 */
[----:B------:R5:W-:Y:S06]  /*6200*/  MEMBAR.ALL.CTA ;  /* 0x0000000000007992 */ /* 0x000bec0000008000 */
[----:B-----5:R-:W5:Y:S01]  /*6210*/  FENCE.VIEW.ASYNC.S ;  /* 0x00000000000073c6 */ /* 0x020f620000000000 */
[----:B------:R-:W-:Y:S01]  /*6220*/  SEL R81, R81, RZ, P1 ;  /* 0x000000ff51517207 */ /* 0x000fe20000800000 */
[----:B-----5:R5:W-:Y:S02]  /*6230*/  SYNCS.ARRIVE.TRANS64.RED.A1T0 RZ, [R0+URZ], RZ ;  /* 0x000000ff00ff79a7 */ /* 0x020be400081004ff */
[----:B-----5:R-:W-:Y:S04]  /*6240*/  SEL R0, RZ, 0x1, P1 ;  /* 0x00000001ff007807 */ /* 0x020fe80000800000 */
[----:B-12---:R-:W-:Y:S02]  /*6250*/  LOP3.LUT R80, R80, R0, RZ, 0x3c, !PT ;  /* 0x0000000050507212 */ /* 0x006fe400078e3cff */
.L_x_99:
[----:B------:R-:W-:Y:S05]  /*6260*/  BSYNC B1 ;  /* 0x0000000000017941 */ /* 0x000fea0003800000 */
.L_x_98:
[----:B------:R-:W-:Y:S04]  /*6270*/  SHF.R.U32.HI R0, RZ, 0x15, R39 ;  /* 0x00000015ff007819 */ /* 0x000fe80000011627 */
[----:B------:R-:W-:Y:S01]  /*6280*/  LOP3.LUT P1, RZ, R0, 0x3, R75, 0x48, !PT ;  /* 0x0000000300ff7812 */ /* 0x000fe2000782484b */
[----:B------:R-:W-:Y:S01]  /*6290*/  @!UPT UIADD3 URZ, UPT, UPT, URZ, URZ, URZ ;  /* 0x000000fffffff290 */ /* 0x000fe2000fffe0ff */
[----:B---3--:R-:W-:Y:S11]  /*62a0*/  @P0 BRA `(.L_x_103) ;  /* 0x0000000000080947 */ /* 0x008ff60003800000 */
[----:B------:R-:W1:Y:S02]  /*62b0*/  SYNCS.PHASECHK.TRANS64.TRYWAIT P0, [R43+URZ+0xd0], R4 ;  /* 0x0000d0042b0075a7 */ /* 0x000e6400080011ff */
[----:B-1----:R-:W-:Y:S05]  /*62c0*/  @!P0 BRA `(.L_x_104) ;  /* 0x0000002400248947 */ /* 0x002fea0003800000 */
.L_x_103:
        /* <DEDUP_REMOVED lines=8> */
[----:B------:R-:W5:Y:S01]  /*6350*/  LDCU.64 UR4, c[0x4][0x10] ;  /* 0x01000200ff0477ac */ /* 0x000f620008000a00 */
[----:B--2---:R-:W-:Y:S01]  /*6360*/  MOV R5, UR9 ;  /* 0x0000000900057c02 */ /* 0x004fe20008000f00 */
[----:B-1----:R-:W-:Y:S01]  /*6370*/  IMAD.U32 R4, RZ, RZ, UR8 ;  /* 0x00000008ff047e24 */ /* 0x002fe2000f8e00ff */
[----:B---3--:R-:W-:Y:S01]  /*6380*/  MOV R7, UR7 ;  /* 0x0000000700077c02 */ /* 0x008fe20008000f00 */
[----:B------:R-:W-:Y:S01]  /*6390*/  IMAD.U32 R6, RZ, RZ, UR6 ;  /* 0x00000006ff067e24 */ /* 0x000fe2000f8e00ff */
[----:B-----5:R-:W-:Y:S01]  /*63a0*/  MOV R11, UR5 ;  /* 0x00000005000b7c02 */ /* 0x020fe20008000f00 */
[----:B------:R-:W-:Y:S02]  /*63b0*/  IMAD.U32 R10, RZ, RZ, UR4 ;  /* 0x00000004ff0a7e24 */ /* 0x000fe4000f8e00ff */
[----:B------:R-:W-:Y:S07]  /*63c0*/  LEPC R20, `(.L_x_105) ;  /* 0x000000001014794e */ /* 0x000fee0000000000 */
[----:B----4-:R-:W-:Y:S05]  /*63d0*/  CALL.ABS.NOINC R14 ;  /* 0x000000000e007343 */ /* 0x010fea0003c00000 */
.L_x_105:
[----:B------:R-:W-:Y:S05]  /*63e0*/  WARPSYNC.ALL ;  /* 0x0000000000007948 */ /* 0x000fea0003800000 */
[----:B------:R-:W-:Y:S01]  /*63f0*/  R2UR UR4, R39 ;  /* 0x00000000270472ca */ /* 0x000fe200000e0000 */
[----:B------:R-:W-:Y:S01]  /*6400*/  BSSY.RECONVERGENT B0, `(.L_x_106) ;  /* 0x00000a0000007945 */ /* 0x000fe20003800200 */
[----:B------:R-:W-:Y:S02]  /*6410*/  ISETP.NE.AND P6, PT, R2, RZ, PT ;  /* 0x000000ff0200720c */ /* 0x000fe40003fc5270 */
[C---:B------:R-:W-:Y:S02]  /*6420*/  SHF.L.U32 R2, R48.reuse, 0x10, RZ ;  /* 0x0000001030027819 */ /* 0x040fe400000006ff */
[C---:B------:R-:W-:Y:S02]  /*6430*/  PRMT R3, R48.reuse, 0x8880, RZ ;  /* 0x0000888030037816 */ /* 0x040fe400000000ff */
[----:B------:R-:W-:Y:S02]  /*6440*/  SHF.L.U32 R41, R48, 0x8, RZ ;  /* 0x0000000830297819 */ /* 0x000fe400000006ff */
[----:B------:R-:W-:Y:S02]  /*6450*/  SHF.L.U32 R42, R49, 0x10, RZ ;  /* 0x00000010312a7819 */ /* 0x000fe400000006ff */
[----:B------:R-:W-:Y:S01]  /*6460*/  ISETP.NE.AND P0, PT, R86, RZ, PT ;  /* 0x000000ff5600720c */ /* 0x000fe20003f05270 */
[----:B-1----:R-:W-:Y:S01]  /*6470*/  LDTM.16dp32bit_t0_t15.x32 R4, tmem[UR4] ;  /* 0x00000004000479ee */ /* 0x002fe20008a80000 */
[----:B------:R-:W1:Y:S01]  /*6480*/  LDTM.16dp32bit_t16_t31.x32 R4, tmem[UR4+0x20] ;  /* 0x00002004000479ee */ /* 0x000e620008aa0000 */
[----:B------:R-:W-:Y:S01]  /*6490*/  SHF.R.S32.HI R42, RZ, 0x18, R42 ;  /* 0x00000018ff2a7819 */ /* 0x000fe2000001142a */
[C---:B-1----:R-:W-:Y:S01]  /*64a0*/  IMAD R0, R38.reuse, R4, RZ ;  /* 0x0000000426007224 */ /* 0x042fe200078e02ff */
[----:B------:R-:W-:Y:S01]  /*64b0*/  SHF.R.S32.HI R4, RZ, 0x18, R2 ;  /* 0x00000018ff047819 */ /* 0x000fe20000011402 */
[C---:B------:R-:W-:Y:S01]  /*64c0*/  IMAD R2, R38.reuse, R5, RZ ;  /* 0x0000000526027224 */ /* 0x040fe200078e02ff */
[----:B------:R-:W-:Y:S01]  /*64d0*/  SHF.R.S32.HI R5, RZ, 0x18, R41 ;  /* 0x00000018ff057819 */ /* 0x000fe20000011429 */
[----:B------:R-:W-:Y:S01]  /*64e0*/  IMAD R0, R3, R40, R0 ;  /* 0x0000002803007224 */ /* 0x000fe200078e0200 */
[----:B------:R-:W-:Y:S01]  /*64f0*/  PRMT R41, R49, 0x8880, RZ ;  /* 0x0000888031297816 */ /* 0x000fe200000000ff */
[----:B------:R-:W-:Y:S02]  /*6500*/  IMAD R3, R38, R6, RZ ;  /* 0x0000000626037224 */ /* 0x000fe400078e02ff */
[-C--:B------:R-:W-:Y:S01]  /*6510*/  IMAD R2, R4, R40.reuse, R2 ;  /* 0x0000002804027224 */ /* 0x080fe200078e0202 */
[----:B------:R-:W-:Y:S01]  /*6520*/  SHF.R.S32.HI R4, RZ, 0x18, R48 ;  /* 0x00000018ff047819 */ /* 0x000fe20000011430 */
[----:B------:R-:W-:Y:S02]  /*6530*/  IMAD R7, R38, R7, RZ ;  /* 0x0000000726077224 */ /* 0x000fe400078e02ff */
[-C--:B------:R-:W-:Y:S02]  /*6540*/  IMAD R3, R5, R40.reuse, R3 ;  /* 0x0000002805037224 */ /* 0x080fe400078e0203 */
[----:B------:R-:W-:Y:S02]  /*6550*/  IMAD R7, R4, R40, R7 ;  /* 0x0000002804077224 */ /* 0x000fe400078e0207 */
[C---:B------:R-:W-:Y:S02]  /*6560*/  IMAD R6, R38.reuse, R11, RZ ;  /* 0x0000000b26067224 */ /* 0x040fe400078e02ff */
[C---:B------:R-:W-:Y:S01]  /*6570*/  IMAD R11, R38.reuse, R16, RZ ;  /* 0x00000010260b7224 */ /* 0x040fe200078e02ff */
[----:B------:R-:W-:Y:S01]  /*6580*/  I2IP.S8.S32.SAT R52, R7, R3, RZ ;  /* 0x0000000307347239 */ /* 0x000fe200000014ff */
[C---:B------:R-:W-:Y:S02]  /*6590*/  IMAD R16, R38.reuse, R21, RZ ;  /* 0x0000001526107224 */ /* 0x040fe400078e02ff */
[----:B------:R-:W-:Y:S01]  /*65a0*/  IMAD R21, R38, R26, RZ ;  /* 0x0000001a26157224 */ /* 0x000fe200078e02ff */
[----:B------:R-:W-:Y:S01]  /*65b0*/  I2IP.S8.S32.SAT R52, R2, R0, R52 ;  /* 0x0000000002347239 */ /* 0x000fe20000001434 */
[C---:B------:R-:W-:Y:S01]  /*65c0*/  IMAD R26, R38.reuse, R31, RZ ;  /* 0x0000001f261a7224 */ /* 0x040fe200078e02ff */
[----:B------:R-:W-:Y:S01]  /*65d0*/  SHF.R.S32.HI R2, RZ, 0x18, R49 ;  /* 0x00000018ff027819 */ /* 0x000fe20000011431 */
[C---:B------:R-:W-:Y:S02]  /*65e0*/  IMAD R3, R38.reuse, R8, RZ ;  /* 0x0000000826037224 */ /* 0x040fe400078e02ff */
[----:B------:R-:W-:Y:S02]  /*65f0*/  IMAD.SHL.U32 R31, R49, 0x100, RZ ;  /* 0x00000100311f7824 */ /* 0x000fe400078e00ff */
[C---:B------:R-:W-:Y:S02]  /*6600*/  IMAD R8, R38.reuse, R13, RZ ;  /* 0x0000000d26087224 */ /* 0x040fe400078e02ff */
[C---:B------:R-:W-:Y:S01]  /*6610*/  IMAD R13, R38.reuse, R18, RZ ;  /* 0x00000012260d7224 */ /* 0x040fe200078e02ff */
[----:B------:R-:W-:Y:S01]  /*6620*/  SHF.R.S32.HI R0, RZ, 0x18, R31 ;  /* 0x00000018ff007819 */ /* 0x000fe2000001141f */
[----:B------:R-:W-:Y:S01]  /*6630*/  IMAD R18, R38, R23, RZ ;  /* 0x0000001726127224 */ /* 0x000fe200078e02ff */
[----:B------:R-:W-:Y:S01]  /*6640*/  SHF.L.U32 R31, R50, 0x10, RZ ;  /* 0x00000010321f7819 */ /* 0x000fe200000006ff */
[C---:B------:R-:W-:Y:S02]  /*6650*/  IMAD R4, R38.reuse, R9, RZ ;  /* 0x0000000926047224 */ /* 0x040fe400078e02ff */
[C---:B------:R-:W-:Y:S01]  /*6660*/  IMAD R23, R38.reuse, R28, RZ ;  /* 0x0000001c26177224 */ /* 0x040fe200078e02ff */
[----:B------:R-:W-:Y:S01]  /*6670*/  SHF.R.S32.HI R31, RZ, 0x18, R31 ;  /* 0x00000018ff1f7819 */ /* 0x000fe2000001141f */
[C---:B------:R-:W-:Y:S02]  /*6680*/  IMAD R7, R38.reuse, R12, RZ ;  /* 0x0000000c26077224 */ /* 0x040fe400078e02ff */
[----:B------:R-:W-:Y:S01]  /*6690*/  IMAD R28, R38, R33, RZ ;  /* 0x00000021261c7224 */ /* 0x000fe200078e02ff */
[----:B------:R-:W-:Y:S01]  /*66a0*/  PRMT R33, R50, 0x8880, RZ ;  /* 0x0000888032217816 */ /* 0x000fe200000000ff */
[----:B------:R-:W-:Y:S02]  /*66b0*/  IMAD R3, R41, R40, R3 ;  /* 0x0000002829037224 */ /* 0x000fe400078e0203 */
[C---:B------:R-:W-:Y:S02]  /*66c0*/  IMAD R12, R38.reuse, R17, RZ ;  /* 0x00000011260c7224 */ /* 0x040fe400078e02ff */
[C---:B------:R-:W-:Y:S02]  /*66d0*/  IMAD R5, R38.reuse, R10, RZ ;  /* 0x0000000a26057224 */ /* 0x040fe400078e02ff */
[----:B------:R-:W-:Y:S02]  /*66e0*/  IMAD R17, R38, R22, RZ ;  /* 0x0000001626117224 */ /* 0x000fe400078e02ff */
[----:B------:R-:W-:Y:S02]  /*66f0*/  IMAD R4, R42, R40, R4 ;  /* 0x000000282a047224 */ /* 0x000fe400078e0204 */
[C---:B------:R-:W-:Y:S02]  /*6700*/  IMAD R22, R38.reuse, R27, RZ ;  /* 0x0000001b26167224 */ /* 0x040fe400078e02ff */
[----:B------:R-:W-:Y:S01]  /*6710*/  IMAD R27, R38, R32, RZ ;  /* 0x00000020261b7224 */ /* 0x000fe200078e02ff */
[----:B------:R-:W-:Y:S01]  /*6720*/  SHF.L.U32 R32, R50, 0x8, RZ ;  /* 0x0000000832207819 */ /* 0x000fe200000006ff */
[-C--:B------:R-:W-:Y:S02]  /*6730*/  IMAD R5, R0, R40.reuse, R5 ;  /* 0x0000002800057224 */ /* 0x080fe400078e0205 */
[----:B------:R-:W-:Y:S01]  /*6740*/  IMAD.MOV.U32 R0, RZ, RZ, R33 ;  /* 0x000000ffff007224 */ /* 0x000fe200078e0021 */
[----:B------:R-:W-:Y:S01]  /*6750*/  SHF.R.S32.HI R32, RZ, 0x18, R32 ;  /* 0x00000018ff207819 */ /* 0x000fe20000011420 */
[-C--:B------:R-:W-:Y:S01]  /*6760*/  IMAD R6, R2, R40.reuse, R6 ;  /* 0x0000002802067224 */ /* 0x080fe200078e0206 */
[----:B------:R-:W-:Y:S01]  /*6770*/  SHF.R.S32.HI R2, RZ, 0x18, R50 ;  /* 0x00000018ff027819 */ /* 0x000fe20000011432 */
[----:B------:R-:W-:Y:S01]  /*6780*/  IMAD R7, R0, R40, R7 ;  /* 0x0000002800077224 */ /* 0x000fe200078e0207 */
[----:B------:R-:W-:Y:S01]  /*6790*/  PRMT R0, R51, 0x8880, RZ ;  /* 0x0000888033007816 */ /* 0x000fe200000000ff */
[----:B------:R-:W-:Y:S01]  /*67a0*/  IMAD R9, R38, R14, RZ ;  /* 0x0000000e26097224 */ /* 0x000fe200078e02ff */
[----:B------:R-:W-:Y:S01]  /*67b0*/  I2IP.S8.S32.SAT R6, R6, R5, RZ ;  /* 0x0000000506067239 */ /* 0x000fe200000014ff */
[-C--:B------:R-:W-:Y:S01]  /*67c0*/  IMAD R8, R31, R40.reuse, R8 ;  /* 0x000000281f087224 */ /* 0x080fe200078e0208 */
[C---:B------:R-:W-:Y:S01]  /*67d0*/  SHF.L.U32 R31, R51.reuse, 0x8, RZ ;  /* 0x00000008331f7819 */ /* 0x040fe200000006ff */
[----:B------:R-:W-:Y:S01]  /*67e0*/  IMAD R10, R38, R15, RZ ;  /* 0x0000000f260a7224 */ /* 0x000fe200078e02ff */
[----:B------:R-:W-:Y:S01]  /*67f0*/  I2IP.S8.S32.SAT R53, R4, R3, R6 ;  /* 0x0000000304357239 */ /* 0x000fe20000001406 */
[-C--:B------:R-:W-:Y:S01]  /*6800*/  IMAD R9, R32, R40.reuse, R9 ;  /* 0x0000002820097224 */ /* 0x080fe200078e0209 */
[----:B------:R-:W-:Y:S01]  /*6810*/  SHF.R.S32.HI R5, RZ, 0x18, R31 ;  /* 0x00000018ff057819 */ /* 0x000fe2000001141f */
[-C--:B------:R-:W-:Y:S01]  /*6820*/  IMAD R10, R2, R40.reuse, R10 ;  /* 0x00000028020a7224 */ /* 0x080fe200078e020a */
[----:B------:R-:W-:Y:S01]  /*6830*/  SHF.L.U32 R2, R51, 0x10, RZ ;  /* 0x0000001033027819 */ /* 0x000fe200000006ff */
[----:B------:R-:W-:Y:S01]  /*6840*/  IMAD R11, R0, R40, R11 ;  /* 0x00000028000b7224 */ /* 0x000fe200078e020b */
[----:B------:R-:W-:Y:S01]  /*6850*/  SHF.R.S32.HI R0, RZ, 0x18, R51 ;  /* 0x00000018ff007819 */ /* 0x000fe20000011433 */
[C---:B------:R-:W-:Y:S01]  /*6860*/  IMAD R15, R38.reuse, R20, RZ ;  /* 0x00000014260f7224 */ /* 0x040fe200078e02ff */
[----:B------:R-:W-:Y:S01]  /*6870*/  SHF.R.S32.HI R2, RZ, 0x18, R2 ;  /* 0x00000018ff027819 */ /* 0x000fe20000011402 */
[C---:B------:R-:W-:Y:S01]  /*6880*/  IMAD R14, R38.reuse, R19, RZ ;  /* 0x00000013260e7224 */ /* 0x040fe200078e02ff */
[C---:B----4-:R-:W-:Y:S01]  /*6890*/  SHF.L.U32 R4, R45.reuse, 0x10, RZ ;  /* 0x000000102d047819 */ /* 0x050fe200000006ff */
[----:B------:R-:W-:Y:S01]  /*68a0*/  IMAD R19, R38, R24, RZ ;  /* 0x0000001826137224 */ /* 0x000fe200078e02ff */
[----:B------:R-:W-:Y:S01]  /*68b0*/  PRMT R3, R45, 0x8880, RZ ;  /* 0x000088802d037816 */ /* 0x000fe200000000ff */
[-C--:B------:R-:W-:Y:S01]  /*68c0*/  IMAD R12, R2, R40.reuse, R12 ;  /* 0x00000028020c7224 */ /* 0x080fe200078e020c */
[----:B------:R-:W-:Y:S01]  /*68d0*/  PRMT R2, R44, 0x8880, RZ ;  /* 0x000088802c027816 */ /* 0x000fe200000000ff */
[-C--:B------:R-:W-:Y:S01]  /*68e0*/  IMAD R13, R5, R40.reuse, R13 ;  /* 0x00000028050d7224 */ /* 0x080fe200078e020d */
[----:B------:R-:W-:Y:S01]  /*68f0*/  SHF.R.S32.HI R4, RZ, 0x18, R4 ;  /* 0x00000018ff047819 */ /* 0x000fe20000011404 */
[----:B------:R-:W-:Y:S01]  /*6900*/  IMAD R14, R0, R40, R14 ;  /* 0x00000028000e7224 */ /* 0x000fe200078e020e */
[----:B------:R-:W-:Y:S01]  /*6910*/  MOV R0, R2 ;  /* 0x0000000200007202 */ /* 0x000fe20000000f00 */
[----:B------:R-:W-:Y:S01]  /*6920*/  IMAD.U32 R5, R44, 0x10000, RZ ;  /* 0x000100002c057824 */ /* 0x000fe200078e00ff */
[----:B------:R-:W-:Y:S01]  /*6930*/  I2IP.S8.S32.SAT R9, R10, R9, RZ ;  /* 0x000000090a097239 */ /* 0x000fe200000014ff */
[----:B------:R-:W-:Y:S01]  /*6940*/  IMAD R20, R38, R25, RZ ;  /* 0x0000001926147224 */ /* 0x000fe200078e02ff */
[----:B------:R-:W-:Y:S01]  /*6950*/  I2IP.S8.S32.SAT R13, R14, R13, RZ ;  /* 0x0000000d0e0d7239 */ /* 0x000fe200000014ff */
[----:B------:R-:W-:Y:S01]  /*6960*/  IMAD R15, R0, R40, R15 ;  /* 0x00000028000f7224 */ /* 0x000fe200078e020f */
[----:B------:R-:W-:Y:S01]  /*6970*/  SHF.R.S32.HI R2, RZ, 0x18, R5 ;  /* 0x00000018ff027819 */ /* 0x000fe20000011405 */
[----:B------:R-:W-:Y:S01]  /*6980*/  IMAD R24, R38, R29, RZ ;  /* 0x0000001d26187224 */ /* 0x000fe200078e02ff */
[----:B------:R-:W-:Y:S01]  /*6990*/  SHF.L.U32 R0, R44, 0x8, RZ ;  /* 0x000000082c007819 */ /* 0x000fe200000006ff */
[----:B------:R-:W-:Y:S01]  /*69a0*/  IMAD R25, R38, R30, RZ ;  /* 0x0000001e26197224 */ /* 0x000fe200078e02ff */
[----:B------:R-:W-:Y:S01]  /*69b0*/  I2IP.S8.S32.SAT R54, R8, R7, R9 ;  /* 0x0000000708367239 */ /* 0x000fe20000001409 */
[----:B------:R-:W-:Y:S01]  /*69c0*/  IMAD R16, R2, R40, R16 ;  /* 0x0000002802107224 */ /* 0x000fe200078e0210 */
[----:B------:R-:W-:Y:S01]  /*69d0*/  SHF.R.S32.HI R0, RZ, 0x18, R0 ;  /* 0x00000018ff007819 */ /* 0x000fe20000011400 */
[----:B------:R-:W-:Y:S01]  /*69e0*/  IMAD R29, R38, R34, RZ ;  /* 0x00000022261d7224 */ /* 0x000fe200078e02ff */
[----:B------:R-:W-:Y:S01]  /*69f0*/  SHF.R.S32.HI R2, RZ, 0x18, R44 ;  /* 0x00000018ff027819 */ /* 0x000fe2000001142c */
[----:B------:R-:W-:Y:S01]  /*6a00*/  IMAD.SHL.U32 R5, R45, 0x100, RZ ;  /* 0x000001002d057824 */ /* 0x000fe200078e00ff */
[----:B------:R-:W-:Y:S01]  /*6a10*/  I2IP.S8.S32.SAT R55, R12, R11, R13 ;  /* 0x0000000b0c377239 */ /* 0x000fe2000000140d */
[-C--:B------:R-:W-:Y:S02]  /*6a20*/  IMAD R17, R0, R40.reuse, R17 ;  /* 0x0000002800117224 */ /* 0x080fe400078e0211 */
[-C--:B------:R-:W-:Y:S01]  /*6a30*/  IMAD R18, R2, R40.reuse, R18 ;  /* 0x0000002802127224 */ /* 0x080fe200078e0212 */
[----:B------:R-:W-:Y:S01]  /*6a40*/  SHF.R.S32.HI R0, RZ, 0x18, R5 ;  /* 0x00000018ff007819 */ /* 0x000fe20000011405 */
[-C--:B------:R-:W-:Y:S01]  /*6a50*/  IMAD R19, R3, R40.reuse, R19 ;  /* 0x0000002803137224 */ /* 0x080fe200078e0213 */
[----:B------:R-:W-:Y:S01]  /*6a60*/  SHF.R.S32.HI R2, RZ, 0x18, R45 ;  /* 0x00000018ff027819 */ /* 0x000fe2000001142d */
[-C--:B------:R-:W-:Y:S01]  /*6a70*/  IMAD R20, R4, R40.reuse, R20 ;  /* 0x0000002804147224 */ /* 0x080fe200078e0214 */
[----:B------:R-:W-:Y:S01]  /*6a80*/  SHF.L.U32 R4, R46, 0x10, RZ ;  /* 0x000000102e047819 */ /* 0x000fe200000006ff */
[-C--:B------:R-:W-:Y:S01]  /*6a90*/  IMAD R21, R0, R40.reuse, R21 ;  /* 0x0000002800157224 */ /* 0x080fe200078e0215 */
[C---:B------:R-:W-:Y:S01]  /*6aa0*/  PRMT R0, R46.reuse, 0x8880, RZ ;  /* 0x000088802e007816 */ /* 0x040fe200000000ff */
[----:B------:R1:W-:Y:S01]  /*6ab0*/  STS.128 [R69+UR44+0x2200], R52 ;  /* 0x0022003445007988 */ /* 0x0003e20008000c2c */
[----:B------:R-:W-:Y:S01]  /*6ac0*/  SHF.L.U32 R3, R46, 0x8, RZ ;  /* 0x000000082e037819 */ /* 0x000fe200000006ff */
[-C--:B------:R-:W-:Y:S01]  /*6ad0*/  IMAD R22, R2, R40.reuse, R22 ;  /* 0x0000002802167224 */ /* 0x080fe200078e0216 */
[----:B------:R-:W-:Y:S01]  /*6ae0*/  SHF.R.S32.HI R2, RZ, 0x18, R4 ;  /* 0x00000018ff027819 */ /* 0x000fe20000011404 */
[-C--:B------:R-:W-:Y:S01]  /*6af0*/  IMAD R23, R0, R40.reuse, R23 ;  /* 0x0000002800177224 */ /* 0x080fe200078e0217 */
[----:B------:R-:W-:Y:S01]  /*6b00*/  SHF.R.S32.HI R3, RZ, 0x18, R3 ;  /* 0x00000018ff037819 */ /* 0x000fe20000011403 */
[----:B------:R-:W-:Y:S01]  /*6b10*/  IMAD R30, R38, R35, RZ ;  /* 0x00000023261e7224 */ /* 0x000fe200078e02ff */
[----:B------:R-:W-:Y:S01]  /*6b20*/  SHF.R.S32.HI R0, RZ, 0x18, R46 ;  /* 0x00000018ff007819 */ /* 0x000fe2000001142e */
[-C--:B------:R-:W-:Y:S01]  /*6b30*/  IMAD R24, R2, R40.reuse, R24 ;  /* 0x0000002802187224 */ /* 0x080fe200078e0218 */
[----:B------:R-:W-:Y:S01]  /*6b40*/  PRMT R2, R47, 0x8880, RZ ;  /* 0x000088802f027816 */ /* 0x000fe200000000ff */
[-C--:B------:R-:W-:Y:S01]  /*6b50*/  IMAD R25, R3, R40.reuse, R25 ;  /* 0x0000002803197224 */ /* 0x080fe200078e0219 */
[C---:B------:R-:W-:Y:S01]  /*6b60*/  SHF.L.U32 R3, R47.reuse, 0x10, RZ ;  /* 0x000000102f037819 */ /* 0x040fe200000006ff */
[----:B------:R-:W-:Y:S01]  /*6b70*/  IMAD.SHL.U32 R4, R47, 0x100, RZ ;  /* 0x000001002f047824 */ /* 0x000fe200078e00ff */
[----:B------:R-:W-:Y:S01]  /*6b80*/  SHF.R.S32.HI R5, RZ, 0x18, R47 ;  /* 0x00000018ff057819 */ /* 0x000fe2000001142f */
[-C--:B------:R-:W-:Y:S01]  /*6b90*/  IMAD R26, R0, R40.reuse, R26 ;  /* 0x00000028001a7224 */ /* 0x080fe200078e021a */
[----:B------:R-:W-:Y:S01]  /*6ba0*/  SHF.R.S32.HI R3, RZ, 0x18, R3 ;  /* 0x00000018ff037819 */ /* 0x000fe20000011403 */
[-C--:B------:R-:W-:Y:S01]  /*6bb0*/  IMAD R27, R2, R40.reuse, R27 ;  /* 0x00000028021b7224 */ /* 0x080fe200078e021b */
[----:B------:R-:W-:Y:S02]  /*6bc0*/  SHF.R.S32.HI R4, RZ, 0x18, R4 ;  /* 0x00000018ff047819 */ /* 0x000fe40000011404 */
[----:B------:R-:W-:Y:S01]  /*6bd0*/  I2IP.S8.S32.SAT R17, R18, R17, RZ ;  /* 0x0000001112117239 */ /* 0x000fe200000014ff */
[-C--:B------:R-:W-:Y:S01]  /*6be0*/  IMAD R28, R3, R40.reuse, R28 ;  /* 0x00000028031c7224 */ /* 0x080fe200078e021c */
[----:B------:R-:W-:Y:S01]  /*6bf0*/  I2IP.S8.S32.SAT R21, R22, R21, RZ ;  /* 0x0000001516157239 */ /* 0x000fe200000014ff */
[-C--:B------:R-:W-:Y:S01]  /*6c00*/  IMAD R29, R4, R40.reuse, R29 ;  /* 0x00000028041d7224 */ /* 0x080fe200078e021d */
[----:B------:R-:W-:Y:S01]  /*6c10*/  I2IP.S8.S32.SAT R16, R16, R15, R17 ;  /* 0x0000000f10107239 */ /* 0x000fe20000001411 */
[----:B------:R-:W-:Y:S01]  /*6c20*/  IMAD R30, R5, R40, R30 ;  /* 0x00000028051e7224 */ /* 0x000fe200078e021e */
[----:B------:R-:W-:Y:S02]  /*6c30*/  I2IP.S8.S32.SAT R17, R20, R19, R21 ;  /* 0x0000001314117239 */ /* 0x000fe40000001415 */
[----:B------:R-:W-:Y:S02]  /*6c40*/  I2IP.S8.S32.SAT R18, R26, R25, RZ ;  /* 0x000000191a127239 */ /* 0x000fe400000014ff */
[----:B------:R-:W-:Y:S02]  /*6c50*/  I2IP.S8.S32.SAT R19, R30, R29, RZ ;  /* 0x0000001d1e137239 */ /* 0x000fe400000014ff */
[----:B------:R-:W-:Y:S02]  /*6c60*/  IADD3 R2, PT, PT, R69, UR44, RZ ;  /* 0x0000002c45027c10 */ /* 0x000fe4000fffe0ff */
[----:B------:R-:W-:Y:S02]  /*6c70*/  SHF.L.U32 R0, R79, 0x4, RZ ;  /* 0x000000044f007819 */ /* 0x000fe400000006ff */
[----:B------:R-:W-:Y:S02]  /*6c80*/  I2IP.S8.S32.SAT R18, R24, R23, R18 ;  /* 0x0000001718127239 */ /* 0x000fe40000001412 */
[----:B------:R-:W-:Y:S02]  /*6c90*/  I2IP.S8.S32.SAT R19, R28, R27, R19 ;  /* 0x0000001b1c137239 */ /* 0x000fe40000001413 */
[----:B------:R-:W-:Y:S02]  /*6ca0*/  IADD3 R87, PT, PT, R2, R0, RZ ;  /* 0x0000000002577210 */ /* 0x000fe40007ffe0ff */
[----:B------:R-:W-:Y:S02]  /*6cb0*/  LEA R3, R81, UR44, 0x3 ;  /* 0x0000002c51037c11 */ /* 0x000fe4000f8e18ff */
[----:B------:R-:W-:Y:S01]  /*6cc0*/  @P6 SHF.L.U32 R4, R80, 0x1f, RZ ;  /* 0x0000001f50046819 */ /* 0x000fe200000006ff */
[----:B------:R1:W-:Y:S01]  /*6cd0*/  STS.128 [R87+0x2210], R16 ;  /* 0x0022101057007388 */ /* 0x0003e20000000c00 */
[----:B------:R-:W-:Y:S01]  /*6ce0*/  @!PT LDS RZ, [RZ] ;  /* 0x00000000fffff984 */ /* 0x000fe20000000800 */
[----:B------:R-:W-:Y:S01]  /*6cf0*/  @!PT LDS RZ, [RZ] ;  /* 0x00000000fffff984 */ /* 0x000fe20000000800 */
[----:B------:R-:W-:Y:S01]  /*6d00*/  @!PT LDS RZ, [RZ] ;  /* 0x00000000fffff984 */ /* 0x000fe20000000800 */
[----:B------:R-:W-:Y:S01]  /*6d10*/  @!PT LDS RZ, [RZ] ;  /* 0x00000000fffff984 */ /* 0x000fe20000000800 */
[----:B------:R2:W-:Y:S07]  /*6d20*/  MEMBAR.ALL.CTA ;  /* 0x0000000000007992 */ /* 0x0005ee0000008000 */
[----:B--2---:R-:W2:Y:S02]  /*6d30*/  FENCE.VIEW.ASYNC.S ;  /* 0x00000000000073c6 */ /* 0x004ea40000000000 */
[----:B--2---:R-:W-:Y:S06]  /*6d40*/  BAR.SYNC.DEFER_BLOCKING 0x1, 0x80 ;  /* 0x0042000000007b1d */ /* 0x004fec0000010000 */
[----:B------:R-:W-:Y:S05]  /*6d50*/  @P0 BRA `(.L_x_107) ;  /* 0x0000000000280947 */ /* 0x000fea0003800000 */
[----:B------:R-:W2:Y:S01]  /*6d60*/  LDCU.64 UR6, c[0x0][0x348] ;  /* 0x00006900ff0677ac */ /* 0x000ea20008000a00 */
[----:B------:R-:W-:Y:S01]  /*6d70*/  UIADD3 UR4, UPT, UPT, UR44, 0x2200, URZ ;  /* 0x000022002c047890 */ /* 0x000fe2000fffe0ff */
[----:B------:R-:W-:Y:S05]  /*6d80*/  UMOV UR51, UR36 ;  /* 0x0000002400337c82 */ /* 0x000fea0008000000 */
[----:B------:R-:W-:Y:S04]  /*6d90*/  MOV R85, UR4 ;  /* 0x0000000400557c02 */ /* 0x000fe80008000f00 */
[----:B------:R-:W-:Y:S01]  /*6da0*/  R2UR UR48, R85 ;  /* 0x00000000553072ca */ /* 0x000fe200000e0000 */
[----:B--2---:R-:W-:Y:S04]  /*6db0*/  UIADD3 UR4, UP0, UPT, UR6, 0x680, URZ ;  /* 0x0000068006047890 */ /* 0x004fe8000ff1e0ff */
[----:B------:R-:W-:Y:S09]  /*6dc0*/  UIADD3.X UR5, UPT, UPT, URZ, UR7, URZ, UP0, !UPT ;  /* 0x00000007ff057290 */ /* 0x000ff200087fe4ff */
[----:B------:R2:W-:Y:S01]  /*6dd0*/  UTMASTG.3D [UR48], [UR4] ;  /* 0x00000030040073b5 */ /* 0x0005e20008010000 */
[----:B------:R0:W-:Y:S01]  /*6de0*/  UTMACMDFLUSH ;  /* 0x00000000000079b7 */ /* 0x0001e20000000000 */
[----:B--2---:R-:W-:Y:S04]  /*6df0*/  DEPBAR.LE SB0, 0x1 ;  /* 0x000080400000791a */ /* 0x004fe80000000000 */
.L_x_107:
[----:B------:R-:W-:Y:S05]  /*6e00*/  BSYNC.RECONVERGENT B0 ;  /* 0x0000000000007941 */ /* 0x000fea0003800200 */
.L_x_106:
[----:B------:R-:W-:Y:S06]  /*6e10*/  BAR.SYNC.DEFER_BLOCKING 0x1, 0x80 ;  /* 0x0042000000007b1d */ /* 0x000fec0000010000 */
[----:B------:R-:W2:Y:S01]  /*6e20*/  @P6 SYNCS.PHASECHK.TRANS64.TRYWAIT P0, [R3+URZ+0x80], R4 ;  /* 0x00008004030065a7 */ /* 0x000ea200080011ff */
[----:B------:R-:W-:Y:S01]  /*6e30*/  BSSY B1, `(.L_x_108) ;  /* 0x000001f000017945 */ /* 0x000fe20003800000 */
[----:B--2---:R-:W-:Y:S03]  /*6e40*/  @P6 SEL R56, RZ, 0x1, !P0 ;  /* 0x00000001ff386807 */ /* 0x004fe60004000000 */
[----:B------:R-:W-:Y:S05]  /*6e50*/  @!P6 BRA `(.L_x_109) ;  /* 0x000000000070e947 */ /* 0x000fea0003800000 */
[----:B------:R-:W-:Y:S01]  /*6e60*/  ISETP.NE.AND P1, PT, R57, RZ, PT ;  /* 0x000000ff3900720c */ /* 0x000fe20003f25270 */
[----:B------:R-:W-:Y:S01]  /*6e70*/  BSSY B0, `(.L_x_110) ;  /* 0x0000008000007945 */ /* 0x000fe20003800000 */
[----:B------:R-:W-:Y:S11]  /*6e80*/  ISETP.NE.AND P0, PT, R56, RZ, PT ;  /* 0x000000ff3800720c */ /* 0x000ff60003f05270 */
[----:B------:R-:W-:Y:S04]  /*6e90*/  @P1 IMAD R2, R81, 0x1000, R2 ;  /* 0x0000100051021824 */ /* 0x000fe800078e0202 */
[----:B------:R-:W-:Y:S01]  /*6ea0*/  @P1 IMAD.IADD R4, R0, 0x1, R2 ;  /* 0x0000000100041824 */ /* 0x000fe200078e0202 */
[----:B------:R-:W-:Y:S06]  /*6eb0*/  @P0 BRA `(.L_x_111) ;  /* 0x00000000000c0947 */ /* 0x000fec0003800000 */
[----:B------:R-:W-:Y:S04]  /*6ec0*/  SHF.L.U32 R0, R80, 0x1f, RZ ;  /* 0x0000001f50007819 */ /* 0x000fe800000006ff */
[----:B------:R-:W2:Y:S02]  /*6ed0*/  SYNCS.PHASECHK.TRANS64.TRYWAIT P0, [R3+URZ+0x80], R0 ;  /* 0x00008000030075a7 */ /* 0x000ea400080011ff */
[----:B--2---:R-:W-:Y:S05]  /*6ee0*/  @!P0 BRA `(.L_x_112) ;  /* 0x0000001800308947 */ /* 0x004fea0003800000 */
.L_x_111:
[----:B------:R-:W-:Y:S05]  /*6ef0*/  BSYNC B0 ;  /* 0x0000000000007941 */ /* 0x000fea0003800000 */
.L_x_110:
[----:B------:R-:W-:Y:S01]  /*6f00*/  ISETP.NE.AND P0, PT, R57, RZ, PT ;  /* 0x000000ff3900720c */ /* 0x000fe20003f05270 */
[----:B--2---:R-:W-:Y:S02]  /*6f10*/  VIADD R3, R3, 0x90 ;  /* 0x0000009003037836 */ /* 0x004fe40000000000 */
[----:B------:R-:W-:Y:S02]  /*6f20*/  IMAD.U32 R0, RZ, RZ, UR45 ;  /* 0x0000002dff007e24 */ /* 0x000fe4000f8e00ff */
[----:B------:R-:W-:Y:S03]  /*6f30*/  VIADD R81, R81, 0x1 ;  /* 0x0000000151517836 */ /* 0x000fe60000000000 */
[----:B------:R-:W-:Y:S05]  /*6f40*/  PRMT R0, R0, 0x654, R3 ;  /* 0x0000065400007816 */ /* 0x000fea0000000003 */
[----:B------:R2:W3:Y:S04]  /*6f50*/  @P0 LDS.128 R48, [R2+0x200] ;  /* 0x0002000002300984 */ /* 0x0004e80000000c00 */
        /* <DEDUP_REMOVED lines=11> */
[----:B--23--:R-:W-:Y:S02]  /*7010*/  LOP3.LUT R80, R80, R0, RZ, 0x3c, !PT ;  /* 0x0000000050507212 */ /* 0x00cfe400078e3cff */
.L_x_109:
[----:B------:R-:W-:Y:S05]  /*7020*/  BSYNC B1 ;  /* 0x0000000000017941 */ /* 0x000fea0003800000 */
.L_x_108:
[----:B------:R-:W-:Y:S05]  /*7030*/  VIADD R0, R39, 0x40 ;  /* 0x0000004027007836 */ /* 0x000fea0000000000 */
[----:B------:R-:W-:Y:S04]  /*7040*/  SHF.R.U32.HI R0, RZ, 0x15, R0 ;  /* 0x00000015ff007819 */ /* 0x000fe80000011600 */
[----:B------:R-:W-:Y:S11]  /*7050*/  LOP3.LUT P0, RZ, R0, 0x3, R75, 0x48, !PT ;  /* 0x0000000300ff7812 */ /* 0x000ff6000780484b */
[----:B------:R-:W-:Y:S02]  /*7060*/  @!UPT UIADD3 URZ, UPT, UPT, URZ, URZ, URZ ;  /* 0x000000fffffff290 */ /* 0x000fe4000fffe0ff */
[----:B------:R-:W-:Y:S05]  /*7070*/  @!P0 BRA `(.L_x_113) ;  /* 0x0000000000408947 */ /* 0x000fea0003800000 */
[----:B------:R-:W2:Y:S01]  /*7080*/  LDCU.64 UR8, c[0x4][0x70] ;  /* 0x01000e00ff0877ac */ /* 0x000ea20008000a00 */
[----:B------:R-:W-:Y:S01]  /*7090*/  MOV R3, 0x0 ;  /* 0x0000000000037802 */ /* 0x000fe20000000f00 */
[----:B------:R-:W-:Y:S02]  /*70a0*/  HFMA2 R12, -RZ, RZ, 0, 5.9604644775390625e-08 ;  /* 0x00000001ff0c7431 */ /* 0x000fe400000001ff */
[----:B------:R-:W-:Y:S02]  /*70b0*/  IMAD.MOV.U32 R8, RZ, RZ, 0x192 ;  /* 0x00000192ff087424 */ /* 0x000fe400078e00ff */
[----:B------:R-:W-:Y:S01]  /*70c0*/  IMAD.MOV.U32 R13, RZ, RZ, RZ ;  /* 0x000000ffff0d7224 */ /* 0x000fe200078e00ff */
[----:B------:R-:W3:Y:S01]  /*70d0*/  LDCU.64 UR6, c[0x4][0x78] ;  /* 0x01000f00ff0677ac */ /* 0x000ee20008000a00 */
[----:B------:R-:W1:Y:S01]  /*70e0*/  LDC.64 R2, c[0x4][R3] ;  /* 0x0100000003027b82 */ /* 0x000e620000000a00 */
[----:B------:R-:W5:Y:S01]  /*70f0*/  LDCU.64 UR4, c[0x4][0x10] ;  /* 0x01000200ff0477ac */ /* 0x000f620008000a00 */
[----:B--2---:R-:W-:Y:S01]  /*7100*/  MOV R5, UR9 ;  /* 0x0000000900057c02 */ /* 0x004fe20008000f00 */
[----:B------:R-:W-:Y:S01]  /*7110*/  IMAD.U32 R4, RZ, RZ, UR8 ;  /* 0x00000008ff047e24 */ /* 0x000fe2000f8e00ff */
[----:B---3--:R-:W-:Y:S01]  /*7120*/  MOV R7, UR7 ;  /* 0x0000000700077c02 */ /* 0x008fe20008000f00 */
[----:B------:R-:W-:Y:S01]  /*7130*/  IMAD.U32 R6, RZ, RZ, UR6 ;  /* 0x00000006ff067e24 */ /* 0x000fe2000f8e00ff */
[----:B-----5:R-:W-:Y:S01]  /*7140*/  MOV R11, UR5 ;  /* 0x00000005000b7c02 */ /* 0x020fe20008000f00 */
[----:B------:R-:W-:Y:S02]  /*7150*/  IMAD.U32 R10, RZ, RZ, UR4 ;  /* 0x00000004ff0a7e24 */ /* 0x000fe4000f8e00ff */
[----:B------:R-:W-:Y:S07]  /*7160*/  LEPC R20, `(.L_x_113) ;  /* 0x000000001014794e */ /* 0x000fee0000000000 */
[----:B-1--4-:R-:W-:Y:S05]  /*7170*/  CALL.ABS.NOINC R2 ;  /* 0x0000000002007343 */ /* 0x012fea0003c00000 */
.L_x_113:
[----:B------:R-:W-:Y:S01]  /*7180*/  ISETP.NE.AND P0, PT, R86, RZ, PT ;  /* 0x000000ff5600720c */ /* 0x000fe20003f05270 */
[----:B------:R-:W-:Y:S05]  /*7190*/  WARPSYNC.ALL ;  /* 0x0000000000007948 */ /* 0x000fea0003800000 */
[----:B------:R-:W-:Y:S01]  /*71a0*/  IMAD.SHL.U32 R66, R49, 0x100, RZ ;  /* 0x0000010031427824 */ /* 0x000fe200078e00ff */
[----:B------:R-:W-:Y:S01]  /*71b0*/  R2UR UR4, R39 ;  /* 0x00000000270472ca */ /* 0x000fe200000e0000 */
[----:B------:R-:W-:Y:S01]  /*71c0*/  IMAD.SHL.U32 R60, R51, 0x100, RZ ;  /* 0x00000100333c7824 */ /* 0x000fe200078e00ff */
[C---:B------:R-:W-:Y:S01]  /*71d0*/  SHF.L.U32 R2, R48.reuse, 0x10, RZ ;  /* 0x0000001030027819 */ /* 0x040fe200000006ff */
[----:B-1--4-:R-:W-:Y:S01]  /*71e0*/  IMAD.SHL.U32 R54, R45, 0x100, RZ ;  /* 0x000001002d367824 */ /* 0x012fe200078e00ff */
[C---:B------:R-:W-:Y:S01]  /*71f0*/  PRMT R0, R48.reuse, 0x8880, RZ ;  /* 0x0000888030007816 */ /* 0x040fe200000000ff */
[----:B------:R-:W-:Y:S01]  /*7200*/  BSSY.RECONVERGENT B0, `(.L_x_114) ;  /* 0x000009f000007945 */ /* 0x000fe20003800200 */
[----:B------:R-:W-:Y:S02]  /*7210*/  SHF.L.U32 R3, R48, 0x8, RZ ;  /* 0x0000000830037819 */ /* 0x000fe400000006ff */
[----:B------:R-:W-:Y:S02]  /*7220*/  SHF.R.S32.HI R2, RZ, 0x18, R2 ;  /* 0x00000018ff027819 */ /* 0x000fe40000011402 */
[----:B------:R-:W-:Y:S02]  /*7230*/  PRMT R68, R49, 0x8880, RZ ;  /* 0x0000888031447816 */ /* 0x000fe400000000ff */
[----:B------:R-:W-:Y:S01]  /*7240*/  SHF.R.S32.HI R3, RZ, 0x18, R3 ;  /* 0x00000018ff037819 */ /* 0x000fe20000011403 */
[----:B------:R-:W-:Y:S01]  /*7250*/  LDTM.16dp32bit_t0_t15.x32 R4, tmem[UR4+0x40] ;  /* 0x00004004000479ee */ /* 0x000fe20008a80000 */
[----:B------:R-:W1:Y:S01]  /*7260*/  LDTM.16dp32bit_t16_t31.x32 R4, tmem[UR4+0x60] ;  /* 0x00006004000479ee */ /* 0x000e620008aa0000 */
[----:B------:R-:W-:Y:S01]  /*7270*/  NOP ;  /* 0x0000000000007918 */ /* 0x000fe20000000000 */
[C---:B------:R-:W-:Y:S02]  /*7280*/  SHF.L.U32 R63, R50.reuse, 0x8, RZ ;  /* 0x00000008323f7819 */ /* 0x040fe400000006ff */
[C---:B------:R-:W-:Y:S02]  /*7290*/  PRMT R62, R51.reuse, 0x8880, RZ ;  /* 0x00008880333e7816 */ /* 0x040fe400000000ff */
[----:B------:R-:W-:Y:S02]  /*72a0*/  SHF.L.U32 R61, R51, 0x10, RZ ;  /* 0x00000010333d7819 */ /* 0x000fe400000006ff */
[----:B------:R-:W-:Y:S02]  /*72b0*/  R2UR UR5, R43 ;  /* 0x000000002b0572ca */ /* 0x000fe400000e0000 */
[----:B------:R-:W-:Y:S01]  /*72c0*/  SHF.R.S32.HI R39, RZ, 0x18, R48 ;  /* 0x00000018ff277819 */ /* 0x000fe20000011430 */
[----:B------:R-:W-:Y:S01]  /*72d0*/  IMAD.SHL.U32 R48, R47, 0x100, RZ ;  /* 0x000001002f307824 */ /* 0x000fe200078e00ff */
[----:B------:R-:W-:Y:S02]  /*72e0*/  SHF.L.U32 R67, R49, 0x10, RZ ;  /* 0x0000001031437819 */ /* 0x000fe400000006ff */
[C---:B------:R-:W-:Y:S02]  /*72f0*/  PRMT R65, R50.reuse, 0x8880, RZ ;  /* 0x0000888032417816 */ /* 0x040fe400000000ff */
[----:B------:R-:W-:Y:S02]  /*7300*/  SHF.R.S32.HI R41, RZ, 0x18, R49 ;  /* 0x00000018ff297819 */ /* 0x000fe40000011431 */
[----:B------:R-:W-:Y:S02]  /*7310*/  SHF.L.U32 R64, R50, 0x10, RZ ;  /* 0x0000001032407819 */ /* 0x000fe400000006ff */
[----:B------:R-:W-:Y:S01]  /*7320*/  SHF.R.S32.HI R42, RZ, 0x18, R50 ;  /* 0x00000018ff2a7819 */ /* 0x000fe20000011432 */
[----:B------:R-:W-:Y:S01]  /*7330*/  UIADD3 UR4, UPT, UPT, UR5, 0xf0, URZ ;  /* 0x000000f005047890 */ /* 0x000fe2000fffe0ff */
[----:B------:R-:W-:Y:S01]  /*7340*/  PRMT R59, R44, 0x8880, RZ ;  /* 0x000088802c3b7816 */ /* 0x000fe200000000ff */
[C---:B-1----:R-:W-:Y:S02]  /*7350*/  IMAD R4, R38.reuse, R4, RZ ;  /* 0x0000000426047224 */ /* 0x042fe400078e02ff */
[----:B------:R-:W-:Y:S01]  /*7360*/  UPRMT UR4, UR45, 0x654, UR4 ;  /* 0x000006542d047896 */ /* 0x000fe20008000004 */
[C---:B------:R-:W-:Y:S01]  /*7370*/  IMAD R5, R38.reuse, R5, RZ ;  /* 0x0000000526057224 */ /* 0x040fe200078e02ff */
[----:B------:R-:W-:Y:S01]  /*7380*/  SHF.R.S32.HI R43, RZ, 0x18, R51 ;  /* 0x00000018ff2b7819 */ /* 0x000fe20000011433 */
[----:B------:R-:W-:Y:S01]  /*7390*/  IMAD R6, R38, R6, RZ ;  /* 0x0000000626067224 */ /* 0x000fe200078e02ff */
[----:B------:R-:W-:Y:S01]  /*73a0*/  SHF.L.U32 R51, R46, 0x8, RZ ;  /* 0x000000082e337819 */ /* 0x000fe200000006ff */
[----:B------:R-:W-:Y:S01]  /*73b0*/  IMAD R4, R0, R40, R4 ;  /* 0x0000002800047224 */ /* 0x000fe200078e0204 */
[----:B------:R-:W-:Y:S01]  /*73c0*/  MOV R0, R68 ;  /* 0x0000004400007202 */ /* 0x000fe20000000f00 */
[----:B------:R-:W-:Y:S01]  /*73d0*/  IMAD R7, R38, R7, RZ ;  /* 0x0000000726077224 */ /* 0x000fe200078e02ff */
[----:B------:R-:W-:Y:S01]  /*73e0*/  SHF.L.U32 R58, R44, 0x10, RZ ;  /* 0x000000102c3a7819 */ /* 0x000fe200000006ff */
[-C--:B------:R-:W-:Y:S01]  /*73f0*/  IMAD R5, R2, R40.reuse, R5 ;  /* 0x0000002802057224 */ /* 0x080fe200078e0205 */
[----:B------:R-:W-:Y:S01]  /*7400*/  SYNCS.ARRIVE.TRANS64.RED.A1T0 RZ, [UR4], RZ ;  /* 0x000000ffffff79a7 */ /* 0x000fe20008100404 */
[----:B------:R-:W-:Y:S01]  /*7410*/  IMAD R6, R3, R40, R6 ;  /* 0x0000002803067224 */ /* 0x000fe200078e0206 */
[----:B------:R-:W-:Y:S01]  /*7420*/  SHF.R.S32.HI R2, RZ, 0x18, R67 ;  /* 0x00000018ff027819 */ /* 0x000fe20000011443 */
[C---:B------:R-:W-:Y:S01]  /*7430*/  IMAD R8, R38.reuse, R8, RZ ;  /* 0x0000000826087224 */ /* 0x040fe200078e02ff */
[----:B------:R-:W-:Y:S01]  /*7440*/  SHF.R.S32.HI R3, RZ, 0x18, R66 ;  /* 0x00000018ff037819 */ /* 0x000fe20000011442 */
[-C--:B------:R-:W-:Y:S01]  /*7450*/  IMAD R7, R39, R40.reuse, R7 ;  /* 0x0000002827077224 */ /* 0x080fe200078e0207 */
[----:B------:R-:W-:Y:S01]  /*7460*/  MOV R39, R65 ;  /* 0x0000004100277202 */ /* 0x000fe20000000f00 */
[----:B------:R-:W-:Y:S01]  /*7470*/  IMAD R9, R38, R9, RZ ;  /* 0x0000000926097224 */ /* 0x000fe200078e02ff */
[C---:B------:R-:W-:Y:S01]  /*7480*/  PRMT R56, R45.reuse, 0x8880, RZ ;  /* 0x000088802d387816 */ /* 0x040fe200000000ff */
[----:B------:R-:W-:Y:S01]  /*7490*/  IMAD R8, R0, R40, R8 ;  /* 0x0000002800087224 */ /* 0x000fe200078e0208 */
[----:B------:R-:W-:Y:S01]  /*74a0*/  SHF.L.U32 R55, R45, 0x10, RZ ;  /* 0x000000102d377819 */ /* 0x000fe200000006ff */
[----:B------:R-:W-:Y:S01]  /*74b0*/  IMAD R10, R38, R10, RZ ;  /* 0x0000000a260a7224 */ /* 0x000fe200078e02ff */
[----:B------:R-:W-:Y:S01]  /*74c0*/  PRMT R53, R46, 0x8880, RZ ;  /* 0x000088802e357816 */ /* 0x000fe200000000ff */
[----:B------:R-:W-:Y:S01]  /*74d0*/  IMAD R9, R2, R40, R9 ;  /* 0x0000002802097224 */ /* 0x000fe200078e0209 */
[----:B------:R-:W-:Y:S01]  /*74e0*/  SHF.R.S32.HI R45, RZ, 0x18, R45 ;  /* 0x00000018ff2d7819 */ /* 0x000fe2000001142d */
[----:B------:R-:W-:Y:S01]  /*74f0*/  IMAD R0, R38, R20, RZ ;  /* 0x0000001426007224 */ /* 0x000fe200078e02ff */
[----:B------:R-:W-:Y:S01]  /*7500*/  SHF.L.U32 R52, R46, 0x10, RZ ;  /* 0x000000102e347819 */ /* 0x000fe200000006ff */
[C---:B------:R-:W-:Y:S01]  /*7510*/  IMAD R11, R38.reuse, R11, RZ ;  /* 0x0000000b260b7224 */ /* 0x040fe200078e02ff */
[C---:B------:R-:W-:Y:S01]  /*7520*/  PRMT R50, R47.reuse, 0x8880, RZ ;  /* 0x000088802f327816 */ /* 0x040fe200000000ff */
[C---:B------:R-:W-:Y:S01]  /*7530*/  IMAD R2, R38.reuse, R21, RZ ;  /* 0x0000001526027224 */ /* 0x040fe200078e02ff */
[----:B------:R-:W-:Y:S01]  /*7540*/  SHF.R.S32.HI R46, RZ, 0x18, R46 ;  /* 0x00000018ff2e7819 */ /* 0x000fe2000001142e */
[C---:B------:R-:W-:Y:S01]  /*7550*/  IMAD R20, R38.reuse, R24, RZ ;  /* 0x0000001826147224 */ /* 0x040fe200078e02ff */
[----:B------:R-:W-:Y:S01]  /*7560*/  SHF.L.U32 R49, R47, 0x10, RZ ;  /* 0x000000102f317819 */ /* 0x000fe200000006ff */
[C---:B------:R-:W-:Y:S01]  /*7570*/  IMAD R21, R38.reuse, R25, RZ ;  /* 0x0000001926157224 */ /* 0x040fe200078e02ff */
[----:B------:R-:W-:Y:S01]  /*7580*/  SHF.R.S32.HI R47, RZ, 0x18, R47 ;  /* 0x00000018ff2f7819 */ /* 0x000fe2000001142f */
[----:B------:R-:W-:Y:S01]  /*7590*/  IMAD R24, R38, R28, RZ ;  /* 0x0000001c26187224 */ /* 0x000fe200078e02ff */
[----:B------:R-:W-:Y:S01]  /*75a0*/  SHF.L.U32 R57, R44, 0x8, RZ ;  /* 0x000000082c397819 */ /* 0x000fe200000006ff */
[----:B------:R-:W-:Y:S01]  /*75b0*/  IMAD R10, R3, R40, R10 ;  /* 0x00000028030a7224 */ /* 0x000fe200078e020a */
[----:B------:R-:W-:Y:S01]  /*75c0*/  SHF.R.S32.HI R44, RZ, 0x18, R44 ;  /* 0x00000018ff2c7819 */ /* 0x000fe2000001142c */
[----:B------:R-:W-:Y:S01]  /*75d0*/  IMAD R12, R38, R12, RZ ;  /* 0x0000000c260c7224 */ /* 0x000fe200078e02ff */
[----:B------:R-:W-:Y:S01]  /*75e0*/  IADD3 R36, PT, PT, R36, 0x1, RZ ;  /* 0x0000000124247810 */ /* 0x000fe20007ffe0ff */
[C---:B------:R-:W-:Y:S02]  /*75f0*/  IMAD R25, R38.reuse, R29, RZ ;  /* 0x0000001d26197224 */ /* 0x040fe400078e02ff */
[C---:B------:R-:W-:Y:S01]  /*7600*/  IMAD R28, R38.reuse, R32, RZ ;  /* 0x00000020261c7224 */ /* 0x040fe200078e02ff */
[----:B------:R-:W-:Y:S01]  /*7610*/  SHF.R.S32.HI R32, RZ, 0x18, R64 ;  /* 0x00000018ff207819 */ /* 0x000fe20000011440 */
[C---:B------:R-:W-:Y:S01]  /*7620*/  IMAD R29, R38.reuse, R33, RZ ;  /* 0x00000021261d7224 */ /* 0x040fe200078e02ff */
[----:B------:R-:W-:Y:S01]  /*7630*/  I2IP.S8.S32.SAT R33, R7, R6, RZ ;  /* 0x0000000607217239 */ /* 0x000fe200000014ff */
[----:B------:R-:W-:Y:S01]  /*7640*/  IMAD R11, R41, R40, R11 ;  /* 0x00000028290b7224 */ /* 0x000fe200078e020b */
[----:B------:R-:W-:Y:S01]  /*7650*/  SHF.R.S32.HI R6, RZ, 0x18, R63 ;  /* 0x00000018ff067819 */ /* 0x000fe2000001143f */
[C---:B------:R-:W-:Y:S01]  /*7660*/  IMAD R13, R38.reuse, R13, RZ ;  /* 0x0000000d260d7224 */ /* 0x040fe200078e02ff */
[----:B------:R-:W-:Y:S01]  /*7670*/  MOV R7, R62 ;  /* 0x0000003e00077202 */ /* 0x000fe20000000f00 */
[C---:B------:R-:W-:Y:S02]  /*7680*/  IMAD R14, R38.reuse, R14, RZ ;  /* 0x0000000e260e7224 */ /* 0x040fe400078e02ff */
[C---:B------:R-:W-:Y:S02]  /*7690*/  IMAD R3, R38.reuse, R22, RZ ;  /* 0x0000001626037224 */ /* 0x040fe400078e02ff */
[----:B------:R-:W-:Y:S02]  /*76a0*/  IMAD R12, R39, R40, R12 ;  /* 0x00000028270c7224 */ /* 0x000fe400078e020c */
[C---:B------:R-:W-:Y:S02]  /*76b0*/  IMAD R22, R38.reuse, R26, RZ ;  /* 0x0000001a26167224 */ /* 0x040fe400078e02ff */
[C---:B------:R-:W-:Y:S02]  /*76c0*/  IMAD R15, R38.reuse, R15, RZ ;  /* 0x0000000f260f7224 */ /* 0x040fe400078e02ff */
[----:B------:R-:W-:Y:S02]  /*76d0*/  IMAD R26, R38, R30, RZ ;  /* 0x0000001e261a7224 */ /* 0x000fe400078e02ff */
[----:B------:R-:W-:Y:S02]  /*76e0*/  IMAD R13, R32, R40, R13 ;  /* 0x00000028200d7224 */ /* 0x000fe400078e020d */
[C---:B------:R-:W-:Y:S01]  /*76f0*/  IMAD R30, R38.reuse, R34, RZ ;  /* 0x00000022261e7224 */ /* 0x040fe200078e02ff */
[----:B------:R-:W-:Y:S01]  /*7700*/  I2IP.S8.S32.SAT R34, R11, R10, RZ ;  /* 0x0000000a0b227239 */ /* 0x000fe200000014ff */
[----:B------:R-:W-:Y:S01]  /*7710*/  IMAD R16, R38, R16, RZ ;  /* 0x0000001026107224 */ /* 0x000fe200078e02ff */
[----:B------:R-:W-:Y:S01]  /*7720*/  SHF.R.S32.HI R10, RZ, 0x18, R61 ;  /* 0x00000018ff0a7819 */ /* 0x000fe2000001143d */
[----:B------:R-:W-:Y:S01]  /*7730*/  IMAD R14, R6, R40, R14 ;  /* 0x00000028060e7224 */ /* 0x000fe200078e020e */
[----:B------:R-:W-:Y:S01]  /*7740*/  I2IP.S8.S32.SAT R61, R9, R8, R34 ;  /* 0x00000008093d7239 */ /* 0x000fe20000001422 */
[----:B------:R-:W-:Y:S01]  /*7750*/  IMAD R17, R38, R17, RZ ;  /* 0x0000001126117224 */ /* 0x000fe200078e02ff */
[----:B------:R-:W-:Y:S01]  /*7760*/  SHF.R.S32.HI R11, RZ, 0x18, R60 ;  /* 0x00000018ff0b7819 */ /* 0x000fe2000001143c */
[----:B------:R-:W-:Y:S01]  /*7770*/  IMAD R15, R42, R40, R15 ;  /* 0x000000282a0f7224 */ /* 0x000fe200078e020f */
[----:B------:R-:W-:Y:S01]  /*7780*/  I2IP.S8.S32.SAT R60, R5, R4, R33 ;  /* 0x00000004053c7239 */ /* 0x000fe20000001421 */
[C---:B------:R-:W-:Y:S01]  /*7790*/  IMAD R18, R38.reuse, R18, RZ ;  /* 0x0000001226127224 */ /* 0x040fe200078e02ff */
[----:B------:R-:W-:Y:S01]  /*77a0*/  SHF.R.S32.HI R5, RZ, 0x18, R58 ;  /* 0x00000018ff057819 */ /* 0x000fe2000001143a */
[----:B------:R-:W-:Y:S01]  /*77b0*/  IMAD R16, R7, R40, R16 ;  /* 0x0000002807107224 */ /* 0x000fe200078e0210 */
[----:B------:R-:W-:Y:S01]  /*77c0*/  I2IP.S8.S32.SAT R14, R15, R14, RZ ;  /* 0x0000000e0f0e7239 */ /* 0x000fe200000014ff */
[----:B------:R-:W-:Y:S01]  /*77d0*/  IMAD R19, R38, R19, RZ ;  /* 0x0000001326137224 */ /* 0x000fe200078e02ff */
[----:B------:R-:W-:Y:S01]  /*77e0*/  SHF.R.S32.HI R7, RZ, 0x18, R48 ;  /* 0x00000018ff077819 */ /* 0x000fe20000011430 */
[----:B------:R-:W-:Y:S01]  /*77f0*/  IMAD R17, R10, R40, R17 ;  /* 0x000000280a117224 */ /* 0x000fe200078e0211 */
[----:B------:R-:W-:Y:S01]  /*7800*/  I2IP.S8.S32.SAT R62, R13, R12, R14 ;  /* 0x0000000c0d3e7239 */ /* 0x000fe2000000140e */
[-C--:B------:R-:W-:Y:S01]  /*7810*/  IMAD R18, R11, R40.reuse, R18 ;  /* 0x000000280b127224 */ /* 0x080fe200078e0212 */
[----:B------:R-:W-:Y:S01]  /*7820*/  SHF.R.S32.HI R6, RZ, 0x18, R57 ;  /* 0x00000018ff067819 */ /* 0x000fe20000011439 */
[----:B------:R-:W-:Y:S02]  /*7830*/  IMAD.MOV.U32 R4, RZ, RZ, R59 ;  /* 0x000000ffff047224 */ /* 0x000fe400078e003b */
[-C--:B------:R-:W-:Y:S02]  /*7840*/  IMAD R19, R43, R40.reuse, R19 ;  /* 0x000000282b137224 */ /* 0x080fe400078e0213 */
[----:B------:R-:W-:Y:S01]  /*7850*/  IMAD R0, R4, R40, R0 ;  /* 0x0000002804007224 */ /* 0x000fe200078e0200 */
[----:B------:R-:W-:Y:S01]  /*7860*/  MOV R4, R56 ;  /* 0x0000003800047202 */ /* 0x000fe20000000f00 */
[----:B------:R-:W-:Y:S01]  /*7870*/  IMAD R23, R38, R23, RZ ;  /* 0x0000001726177224 */ /* 0x000fe200078e02ff */
[----:B------:R-:W-:Y:S01]  /*7880*/  I2IP.S8.S32.SAT R18, R19, R18, RZ ;  /* 0x0000001213127239 */ /* 0x000fe200000014ff */
[-C--:B------:R-:W-:Y:S01]  /*7890*/  IMAD R2, R5, R40.reuse, R2 ;  /* 0x0000002805027224 */ /* 0x080fe200078e0202 */
[----:B------:R-:W-:Y:S01]  /*78a0*/  SHF.R.S32.HI R5, RZ, 0x18, R55 ;  /* 0x00000018ff057819 */ /* 0x000fe20000011437 */
[----:B------:R-:W-:Y:S01]  /*78b0*/  IMAD R3, R6, R40, R3 ;  /* 0x0000002806037224 */ /* 0x000fe200078e0203 */
[----:B------:R-:W-:Y:S01]  /*78c0*/  I2IP.S8.S32.SAT R63, R17, R16, R18 ;  /* 0x00000010113f7239 */ /* 0x000fe20000001412 */
[-C--:B------:R-:W-:Y:S01]  /*78d0*/  IMAD R23, R44, R40.reuse, R23 ;  /* 0x000000282c177224 */ /* 0x080fe200078e0217 */
[----:B------:R-:W-:Y:S01]  /*78e0*/  SHF.R.S32.HI R6, RZ, 0x18, R54 ;  /* 0x00000018ff067819 */ /* 0x000fe20000011436 */
[-C--:B------:R-:W-:Y:S01]  /*78f0*/  IMAD R20, R4, R40.reuse, R20 ;  /* 0x0000002804147224 */ /* 0x080fe200078e0214 */
[----:B------:R-:W-:Y:S01]  /*7900*/  MOV R4, R53 ;  /* 0x0000003500047202 */ /* 0x000fe20000000f00 */
[----:B------:R1:W-:Y:S01]  /*7910*/  STS.128 [R69+UR44+0x3200], R60 ;  /* 0x0032003c45007988 */ /* 0x0003e20008000c2c */
[----:B------:R-:W-:Y:S01]  /*7920*/  IMAD R27, R38, R27, RZ ;  /* 0x0000001b261b7224 */ /* 0x000fe200078e02ff */
[----:B------:R-:W-:Y:S01]  /*7930*/  I2IP.S8.S32.SAT R3, R23, R3, RZ ;  /* 0x0000000317037239 */ /* 0x000fe200000014ff */
[-C--:B------:R-:W-:Y:S01]  /*7940*/  IMAD R21, R5, R40.reuse, R21 ;  /* 0x0000002805157224 */ /* 0x080fe200078e0215 */
[----:B------:R-:W-:Y:S01]  /*7950*/  SHF.R.S32.HI R5, RZ, 0x18, R52 ;  /* 0x00000018ff057819 */ /* 0x000fe20000011434 */
[-C--:B------:R-:W-:Y:S01]  /*7960*/  IMAD R22, R6, R40.reuse, R22 ;  /* 0x0000002806167224 */ /* 0x080fe200078e0216 */
[----:B------:R-:W-:Y:S01]  /*7970*/  SHF.R.S32.HI R6, RZ, 0x18, R49 ;  /* 0x00000018ff067819 */ /* 0x000fe20000011431 */
[-C--:B------:R-:W-:Y:S02]  /*7980*/  IMAD R27, R45, R40.reuse, R27 ;  /* 0x000000282d1b7224 */ /* 0x080fe400078e021b */
[-C--:B------:R-:W-:Y:S01]  /*7990*/  IMAD R24, R4, R40.reuse, R24 ;  /* 0x0000002804187224 */ /* 0x080fe200078e0218 */
[----:B------:R-:W-:Y:S01]  /*79a0*/  SHF.R.S32.HI R4, RZ, 0x18, R51 ;  /* 0x00000018ff047819 */ /* 0x000fe20000011433 */
[----:B------:R-:W-:Y:S01]  /*79b0*/  IMAD R25, R5, R40, R25 ;  /* 0x0000002805197224 */ /* 0x000fe200078e0219 */
[----:B------:R-:W-:Y:S01]  /*79c0*/  MOV R5, R50 ;  /* 0x0000003200057202 */ /* 0x000fe20000000f00 */
[----:B------:R-:W-:Y:S02]  /*79d0*/  IMAD R31, R38, R31, RZ ;  /* 0x0000001f261f7224 */ /* 0x000fe400078e02ff */
[----:B------:R-:W-:Y:S01]  /*79e0*/  IMAD R26, R4, R40, R26 ;  /* 0x00000028041a7224 */ /* 0x000fe200078e021a */
[----:B------:R-:W-:Y:S01]  /*79f0*/  I2IP.S8.S32.SAT R4, R2, R0, R3 ;  /* 0x0000000002047239 */ /* 0x000fe20000001403 */
[-C--:B------:R-:W-:Y:S02]  /*7a00*/  IMAD R31, R46, R40.reuse, R31 ;  /* 0x000000282e1f7224 */ /* 0x080fe400078e021f */
[----:B------:R-:W-:Y:S01]  /*7a10*/  IMAD R28, R5, R40, R28 ;  /* 0x00000028051c7224 */ /* 0x000fe200078e021c */
[----:B------:R-:W-:Y:S01]  /*7a20*/  I2IP.S8.S32.SAT R5, R27, R22, RZ ;  /* 0x000000161b057239 */ /* 0x000fe200000014ff */
[----:B------:R-:W-:Y:S01]  /*7a30*/  IMAD R29, R6, R40, R29 ;  /* 0x00000028061d7224 */ /* 0x000fe200078e021d */
[----:B------:R-:W-:Y:S01]  /*7a40*/  I2IP.S8.S32.SAT R6, R31, R26, RZ ;  /* 0x0000001a1f067239 */ /* 0x000fe200000014ff */
[----:B------:R-:W-:Y:S01]  /*7a50*/  IMAD R35, R38, R35, RZ ;  /* 0x0000002326237224 */ /* 0x000fe200078e02ff */
[----:B------:R-:W-:Y:S01]  /*7a60*/  I2IP.S8.S32.SAT R5, R21, R20, R5 ;  /* 0x0000001415057239 */ /* 0x000fe20000001405 */
[----:B------:R-:W-:Y:S01]  /*7a70*/  IMAD R30, R7, R40, R30 ;  /* 0x00000028071e7224 */ /* 0x000fe200078e021e */
[----:B------:R-:W-:Y:S01]  /*7a80*/  I2IP.S8.S32.SAT R6, R25, R24, R6 ;  /* 0x0000001819067239 */ /* 0x000fe20000001406 */
[----:B------:R-:W-:Y:S05]  /*7a90*/  IMAD R35, R47, R40, R35 ;  /* 0x000000282f237224 */ /* 0x000fea00078e0223 */
[----:B------:R-:W-:Y:S04]  /*7aa0*/  I2IP.S8.S32.SAT R7, R35, R30, RZ ;  /* 0x0000001e23077239 */ /* 0x000fe800000014ff */
[----:B------:R-:W-:Y:S05]  /*7ab0*/  I2IP.S8.S32.SAT R7, R29, R28, R7 ;  /* 0x0000001c1d077239 */ /* 0x000fea0000001407 */
        /* <DEDUP_REMOVED lines=10> */
[----:B------:R-:W-:Y:S02]  /*7b60*/  UIADD3 UR9, UPT, UPT, UR49, 0x40, URZ ;  /* 0x0000004031097890 */ /* 0x000fe4000fffe0ff */
[----:B------:R-:W-:Y:S01]  /*7b70*/  UIADD3 UR8, UPT, UPT, UR44, 0x3200, URZ ;  /* 0x000032002c087890 */ /* 0x000fe2000fffe0ff */
[----:B------:R-:W-:Y:S01]  /*7b80*/  UMOV UR10, UR50 ;  /* 0x00000032000a7c82 */ /* 0x000fe20008000000 */
[----:B------:R-:W-:Y:S01]  /*7b90*/  UMOV UR11, UR36 ;  /* 0x00000024000b7c82 */ /* 0x000fe20008000000 */
[----:B--2---:R-:W-:Y:S04]  /*7ba0*/  UIADD3 UR4, UP0, UPT, UR6, 0x680, URZ ;  /* 0x0000068006047890 */ /* 0x004fe8000ff1e0ff */
[----:B------:R-:W-:Y:S09]  /*7bb0*/  UIADD3.X UR5, UPT, UPT, URZ, UR7, URZ, UP0, !UPT ;  /* 0x00000007ff057290 */ /* 0x000ff200087fe4ff */
[----:B------:R2:W-:Y:S01]  /*7bc0*/  UTMASTG.3D [UR8], [UR4] ;  /* 0x00000008040073b5 */ /* 0x0005e20008010000 */
[----:B------:R0:W-:Y:S01]  /*7bd0*/  UTMACMDFLUSH ;  /* 0x00000000000079b7 */ /* 0x0001e20000000000 */
[----:B--2---:R-:W-:Y:S04]  /*7be0*/  DEPBAR.LE SB0, 0x1 ;  /* 0x000080400000791a */ /* 0x004fe80000000000 */
.L_x_115:
[----:B------:R-:W-:Y:S05]  /*7bf0*/  BSYNC.RECONVERGENT B0 ;  /* 0x0000000000007941 */ /* 0x000fea0003800200 */
.L_x_114:
[----:B------:R-:W-:Y:S01]  /*7c00*/  R2UR UR4, R76 ;  /* 0x000000004c0472ca */ /* 0x000fe200000e0000 */
[----:B------:R-:W-:Y:S01]  /*7c10*/  BAR.SYNC.DEFER_BLOCKING 0x1, 0x80 ;  /* 0x0042000000007b1d */ /* 0x000fe20000010000 */
[----:B------:R-:W-:Y:S01]  /*7c20*/  ISETP.NE.AND P0, PT, R78, 0x2, PT ;  /* 0x000000024e00780c */ /* 0x000fe20003f05270 */
[----:B------:R-:W-:Y:S01]  /*7c30*/  UISETP.NE.AND UP0, UPT, UR46, URZ, UPT ;  /* 0x000000ff2e00728c */ /* 0x000fe2000bf05270 */
[----:B------:R-:W-:Y:S01]  /*7c40*/  ISETP.NE.AND P1, PT, R36, 0x4, PT ;  /* 0x000000042400780c */ /* 0x000fe20003f25270 */
[----:B------:R-:W-:Y:S01]  /*7c50*/  UIADD3 UR16, UPT, UPT, UR38, UR63, URZ ;  /* 0x0000003f26107290 */ /* 0x000fe2000fffe0ff */
[----:B------:R-:W-:Y:S02]  /*7c60*/  SEL R2, RZ, 0x1, P0 ;  /* 0x00000001ff027807 */ /* 0x000fe40000000000 */
[----:B------:R-:W-:Y:S02]  /*7c70*/  SEL R0, RZ, 0x1, P1 ;  /* 0x00000001ff007807 */ /* 0x000fe40000800000 */
[----:B------:R-:W-:Y:S02]  /*7c80*/  LOP3.LUT R82, R82, R2, RZ, 0x3c, !PT ;  /* 0x0000000252527212 */ /* 0x000fe400078e3cff */
[----:B------:R-:W-:Y:S01]  /*7c90*/  LOP3.LUT R83, R83, R0, RZ, 0x3c, !PT ;  /* 0x0000000053537212 */ /* 0x000fe200078e3cff */
[----:B------:R-:W-:Y:S01]  /*7ca0*/  UIADD3 UR20, UPT, UPT, UR37, UR4, URZ ;  /* 0x0000000425147290 */ /* 0x000fe2000fffe0ff */
[----:B------:R-:W-:Y:S02]  /*7cb0*/  SEL R78, R78, RZ, P0 ;  /* 0x000000ff4e4e7207 */ /* 0x000fe40000000000 */
[----:B------:R-:W-:Y:S01]  /*7cc0*/  SEL R36, R36, RZ, P1 ;  /* 0x000000ff24247207 */ /* 0x000fe20000800000 */
[----:B------:R-:W-:Y:S01]  /*7cd0*/  UMOV UR36, UR59 ;  /* 0x0000003b00247c82 */ /* 0x000fe20008000000 */
[----:B------:R-:W-:Y:S07]  /*7ce0*/  BRA.U UP0, `(.L_x_116) ;  /* 0xffffffd500787547 */ /* 0x000fee000b83ffff */
[----:B------:R-:W-:Y:S05]  /*7cf0*/  EXIT ;  /* 0x000000000000794d */ /* 0x000fea0003800000 */
.L_x_25:
[----:B--2---:R2:W3:Y:S02]  /*7d00*/  SYNCS.PHASECHK.TRANS64.TRYWAIT P0, [R0+URZ+0x120], R2 ;  /* 0x00012002000075a7 */ /* 0x0044e400080011ff */
[----:B---3--:R-:W-:Y:S05]  /*7d10*/  @!P0 NANOSLEEP.SYNCS 0x989680 ;  /* 0x009896800000895d */ /* 0x008fea0003900000 */
[----:B------:R-:W3:Y:S02]  /*7d20*/  @!P0 SYNCS.PHASECHK.TRANS64 P0, [R0+URZ+0x120], R2 ;  /* 0x00012002000085a7 */ /* 0x000ee400080010ff */
[----:B---3--:R-:W-:Y:S05]  /*7d30*/  @!P0 BRA `(.L_x_25) ;  /* 0xfffffffc00f08947 */ /* 0x008fea000383ffff */
[----:B------:R-:W-:Y:S05]  /*7d40*/  BRA `(.L_x_117) ;  /* 0xffffff9c00447947 */ /* 0x000fea000383ffff */
.L_x_28:
[----:B-1----:R-:W-:-:S07]  /*7d50*/  MOV R0, UR33 ;  /* 0x0000002100007c02 */ /* 0x002fce0008000f00 */
.L_x_118:
[----:B-1----:R1:W2:Y:S02]  /*7d60*/  SYNCS.PHASECHK.TRANS64.TRYWAIT P0, [R0+URZ+0x40], R3 ;  /* 0x00004003000075a7 */ /* 0x0022a400080011ff */
[----:B--2---:R-:W-:Y:S05]  /*7d70*/  @!P0 NANOSLEEP.SYNCS 0x989680 ;  /* 0x009896800000895d */ /* 0x004fea0003900000 */
[----:B------:R-:W2:Y:S02]  /*7d80*/  @!P0 SYNCS.PHASECHK.TRANS64 P0, [R0+URZ+0x40], R3 ;  /* 0x00004003000085a7 */ /* 0x000ea400080010ff */
[----:B--2---:R-:W-:Y:S05]  /*7d90*/  @!P0 BRA `(.L_x_118) ;  /* 0xfffffffc00f08947 */ /* 0x004fea000383ffff */
[----:B------:R-:W-:Y:S05]  /*7da0*/  BRA `(.L_x_27) ;  /* 0xffffff9c00907947 */ /* 0x000fea000383ffff */
.L_x_35:
[----:B-1----:R-:W-:-:S07]  /*7db0*/  MOV R0, UR17 ;  /* 0x0000001100007c02 */ /* 0x002fce0008000f00 */
.L_x_119:
[----:B-1----:R1:W2:Y:S02]  /*7dc0*/  SYNCS.PHASECHK.TRANS64.TRYWAIT P0, [R0+URZ+0x40], R3 ;  /* 0x00004003000075a7 */ /* 0x0022a400080011ff */
[----:B--2---:R-:W-:Y:S05]  /*7dd0*/  @!P0 NANOSLEEP.SYNCS 0x989680 ;  /* 0x009896800000895d */ /* 0x004fea0003900000 */
[----:B------:R-:W2:Y:S02]  /*7de0*/  @!P0 SYNCS.PHASECHK.TRANS64 P0, [R0+URZ+0x40], R3 ;  /* 0x00004003000085a7 */ /* 0x000ea400080010ff */
[----:B--2---:R-:W-:Y:S05]  /*7df0*/  @!P0 BRA `(.L_x_119) ;  /* 0xfffffffc00f08947 */ /* 0x004fea000383ffff */
[----:B------:R-:W-:Y:S05]  /*7e00*/  BRA `(.L_x_34) ;  /* 0xffffffa000507947 */ /* 0x000fea000383ffff */
.L_x_40:
[----:B-1----:R1:W2:Y:S02]  /*7e10*/  SYNCS.PHASECHK.TRANS64.TRYWAIT P0, [R3+URZ+0xb0], R0 ;  /* 0x0000b000030075a7 */ /* 0x0022a400080011ff */
[----:B--2---:R-:W-:Y:S05]  /*7e20*/  @!P0 NANOSLEEP.SYNCS 0x989680 ;  /* 0x009896800000895d */ /* 0x004fea0003900000 */
[----:B------:R-:W2:Y:S02]  /*7e30*/  @!P0 SYNCS.PHASECHK.TRANS64 P0, [R3+URZ+0xb0], R0 ;  /* 0x0000b000030085a7 */ /* 0x000ea400080010ff */
[----:B--2---:R-:W-:Y:S05]  /*7e40*/  @!P0 BRA `(.L_x_40) ;  /* 0xfffffffc00f08947 */ /* 0x004fea000383ffff */
[----:B------:R-:W-:Y:S05]  /*7e50*/  BRA `(.L_x_120) ;  /* 0xffffffa000f87947 */ /* 0x000fea000383ffff */
.L_x_44:
[----:B------:R-:W-:-:S07]  /*7e60*/  MOV R0, UR4 ;  /* 0x0000000400007c02 */ /* 0x000fce0008000f00 */
.L_x_121:
[----:B-1----:R1:W2:Y:S02]  /*7e70*/  SYNCS.PHASECHK.TRANS64.TRYWAIT P0, [R0+URZ], R2 ;  /* 0x00000002000075a7 */ /* 0x0022a400080011ff */
[----:B--2---:R-:W-:Y:S05]  /*7e80*/  @!P0 NANOSLEEP.SYNCS 0x989680 ;  /* 0x009896800000895d */ /* 0x004fea0003900000 */
[----:B------:R-:W2:Y:S02]  /*7e90*/  @!P0 SYNCS.PHASECHK.TRANS64 P0, [R0+URZ], R2 ;  /* 0x00000002000085a7 */ /* 0x000ea400080010ff */
[----:B--2---:R-:W-:Y:S05]  /*7ea0*/  @!P0 BRA `(.L_x_121) ;  /* 0xfffffffc00f08947 */ /* 0x004fea000383ffff */
[----:B------:R-:W-:Y:S05]  /*7eb0*/  BRA `(.L_x_122) ;  /* 0xffffffa800a07947 */ /* 0x000fea000383ffff */
.L_x_45:
[----:B------:R-:W-:-:S07]  /*7ec0*/  MOV R0, UR5 ;  /* 0x0000000500007c02 */ /* 0x000fce0008000f00 */
.L_x_123:
[----:B-1----:R1:W2:Y:S02]  /*7ed0*/  SYNCS.PHASECHK.TRANS64.TRYWAIT P0, [R0+URZ], R3 ;  /* 0x00000003000075a7 */ /* 0x0022a400080011ff */
[----:B--2---:R-:W-:Y:S05]  /*7ee0*/  @!P0 NANOSLEEP.SYNCS 0x989680 ;  /* 0x009896800000895d */ /* 0x004fea0003900000 */
[----:B------:R-:W2:Y:S02]  /*7ef0*/  @!P0 SYNCS.PHASECHK.TRANS64 P0, [R0+URZ], R3 ;  /* 0x00000003000085a7 */ /* 0x000ea400080010ff */
[----:B--2---:R-:W-:Y:S05]  /*7f00*/  @!P0 BRA `(.L_x_123) ;  /* 0xfffffffc00f08947 */ /* 0x004fea000383ffff */
[----:B------:R-:W-:Y:S05]  /*7f10*/  BRA `(.L_x_124) ;  /* 0xffffffa800ac7947 */ /* 0x000fea000383ffff */
.L_x_46:
[----:B------:R-:W-:-:S07]  /*7f20*/  MOV R0, UR5 ;  /* 0x0000000500007c02 */ /* 0x000fce0008000f00 */
.L_x_125:
[----:B-1----:R1:W2:Y:S02]  /*7f30*/  SYNCS.PHASECHK.TRANS64.TRYWAIT P0, [R0+URZ], R3 ;  /* 0x00000003000075a7 */ /* 0x0022a400080011ff */
[----:B--2---:R-:W-:Y:S05]  /*7f40*/  @!P0 NANOSLEEP.SYNCS 0x989680 ;  /* 0x009896800000895d */ /* 0x004fea0003900000 */
[----:B------:R-:W2:Y:S02]  /*7f50*/  @!P0 SYNCS.PHASECHK.TRANS64 P0, [R0+URZ], R3 ;  /* 0x00000003000085a7 */ /* 0x000ea400080010ff */
[----:B--2---:R-:W-:Y:S05]  /*7f60*/  @!P0 BRA `(.L_x_125) ;  /* 0xfffffffc00f08947 */ /* 0x004fea000383ffff */
[----:B------:R-:W-:Y:S05]  /*7f70*/  BRA `(.L_x_126) ;  /* 0xffffffa800b87947 */ /* 0x000fea000383ffff */
.L_x_47:
[----:B------:R-:W-:-:S07]  /*7f80*/  MOV R0, UR5 ;  /* 0x0000000500007c02 */ /* 0x000fce0008000f00 */
.L_x_127:
[----:B-1----:R1:W2:Y:S02]  /*7f90*/  SYNCS.PHASECHK.TRANS64.TRYWAIT P0, [R0+URZ], R3 ;  /* 0x00000003000075a7 */ /* 0x0022a400080011ff */
[----:B--2---:R-:W-:Y:S05]  /*7fa0*/  @!P0 NANOSLEEP.SYNCS 0x989680 ;  /* 0x009896800000895d */ /* 0x004fea0003900000 */
[----:B------:R-:W2:Y:S02]  /*7fb0*/  @!P0 SYNCS.PHASECHK.TRANS64 P0, [R0+URZ], R3 ;  /* 0x00000003000085a7 */ /* 0x000ea400080010ff */
[----:B--2---:R-:W-:Y:S05]  /*7fc0*/  @!P0 BRA `(.L_x_127) ;  /* 0xfffffffc00f08947 */ /* 0x004fea000383ffff */
[----:B------:R-:W-:Y:S05]  /*7fd0*/  BRA `(.L_x_128) ;  /* 0xffffffa800c47947 */ /* 0x000fea000383ffff */
.L_x_48:
[----:B------:R-:W-:-:S07]  /*7fe0*/  MOV R0, UR5 ;  /* 0x0000000500007c02 */ /* 0x000fce0008000f00 */
.L_x_129:
[----:B-1----:R1:W2:Y:S02]  /*7ff0*/  SYNCS.PHASECHK.TRANS64.TRYWAIT P0, [R0+URZ], R3 ;  /* 0x00000003000075a7 */ /* 0x0022a400080011ff */
[----:B--2---:R-:W-:Y:S05]  /*8000*/  @!P0 NANOSLEEP.SYNCS 0x989680 ;  /* 0x009896800000895d */ /* 0x004fea0003900000 */
[----:B------:R-:W2:Y:S02]  /*8010*/  @!P0 SYNCS.PHASECHK.TRANS64 P0, [R0+URZ], R3 ;  /* 0x00000003000085a7 */ /* 0x000ea400080010ff */
[----:B--2---:R-:W-:Y:S05]  /*8020*/  @!P0 BRA `(.L_x_129) ;  /* 0xfffffffc00f08947 */ /* 0x004fea000383ffff */
[----:B------:R-:W-:Y:S05]  /*8030*/  BRA `(.L_x_130) ;  /* 0xffffffa800d07947 */ /* 0x000fea000383ffff */
.L_x_49:
[----:B------:R-:W-:-:S07]  /*8040*/  MOV R0, UR5 ;  /* 0x0000000500007c02 */ /* 0x000fce0008000f00 */
.L_x_131:
[----:B-1----:R1:W2:Y:S02]  /*8050*/  SYNCS.PHASECHK.TRANS64.TRYWAIT P0, [R0+URZ], R3 ;  /* 0x00000003000075a7 */ /* 0x0022a400080011ff */
[----:B--2---:R-:W-:Y:S05]  /*8060*/  @!P0 NANOSLEEP.SYNCS 0x989680 ;  /* 0x009896800000895d */ /* 0x004fea0003900000 */
[----:B------:R-:W2:Y:S02]  /*8070*/  @!P0 SYNCS.PHASECHK.TRANS64 P0, [R0+URZ], R3 ;  /* 0x00000003000085a7 */ /* 0x000ea400080010ff */
[----:B--2---:R-:W-:Y:S05]  /*8080*/  @!P0 BRA `(.L_x_131) ;  /* 0xfffffffc00f08947 */ /* 0x004fea000383ffff */
[----:B------:R-:W-:Y:S05]  /*8090*/  BRA `(.L_x_132) ;  /* 0xffffffa800dc7947 */ /* 0x000fea000383ffff */
.L_x_50:
[----:B------:R-:W-:-:S07]  /*80a0*/  MOV R0, UR5 ;  /* 0x0000000500007c02 */ /* 0x000fce0008000f00 */
.L_x_133:
[----:B-1----:R1:W2:Y:S02]  /*80b0*/  SYNCS.PHASECHK.TRANS64.TRYWAIT P0, [R0+URZ], R3 ;  /* 0x00000003000075a7 */ /* 0x0022a400080011ff */
[----:B--2---:R-:W-:Y:S05]  /*80c0*/  @!P0 NANOSLEEP.SYNCS 0x989680 ;  /* 0x009896800000895d */ /* 0x004fea0003900000 */
[----:B------:R-:W2:Y:S02]  /*80d0*/  @!P0 SYNCS.PHASECHK.TRANS64 P0, [R0+URZ], R3 ;  /* 0x00000003000085a7 */ /* 0x000ea400080010ff */
[----:B--2---:R-:W-:Y:S05]  /*80e0*/  @!P0 BRA `(.L_x_133) ;  /* 0xfffffffc00f08947 */ /* 0x004fea000383ffff */
[----:B------:R-:W-:Y:S05]  /*80f0*/  BRA `(.L_x_134) ;  /* 0xffffffa800e87947 */ /* 0x000fea000383ffff */
.L_x_53:
[----:B--2---:R2:W3:Y:S02]  /*8100*/  SYNCS.PHASECHK.TRANS64.TRYWAIT P0, [R2+URZ+0x110], R4 ;  /* 0x00011004020075a7 */ /* 0x0044e400080011ff */
[----:B---3--:R-:W-:Y:S05]  /*8110*/  @!P0 NANOSLEEP.SYNCS 0x989680 ;  /* 0x009896800000895d */ /* 0x008fea0003900000 */
[----:B------:R-:W3:Y:S02]  /*8120*/  @!P0 SYNCS.PHASECHK.TRANS64 P0, [R2+URZ+0x110], R4 ;  /* 0x00011004020085a7 */ /* 0x000ee400080010ff */
[----:B---3--:R-:W-:Y:S05]  /*8130*/  @!P0 BRA `(.L_x_53) ;  /* 0xfffffffc00f08947 */ /* 0x008fea000383ffff */
[----:B------:R-:W-:Y:S05]  /*8140*/  BRA `(.L_x_135) ;  /* 0xffffffac00447947 */ /* 0x000fea000383ffff */
.L_x_54:
[----:B------:R-:W-:-:S07]  /*8150*/  MOV R2, UR4 ;  /* 0x0000000400027c02 */ /* 0x000fce0008000f00 */
.L_x_136:
[----:B--2---:R2:W3:Y:S02]  /*8160*/  SYNCS.PHASECHK.TRANS64.TRYWAIT P0, [R2+URZ+0xc0], R5 ;  /* 0x0000c005020075a7 */ /* 0x0044e400080011ff */
[----:B---3--:R-:W-:Y:S05]  /*8170*/  @!P0 NANOSLEEP.SYNCS 0x989680 ;  /* 0x009896800000895d */ /* 0x008fea0003900000 */
[----:B------:R-:W3:Y:S02]  /*8180*/  @!P0 SYNCS.PHASECHK.TRANS64 P0, [R2+URZ+0xc0], R5 ;  /* 0x0000c005020085a7 */ /* 0x000ee400080010ff */
[----:B---3--:R-:W-:Y:S05]  /*8190*/  @!P0 BRA `(.L_x_136) ;  /* 0xfffffffc00f08947 */ /* 0x008fea000383ffff */
[----:B------:R-:W-:Y:S05]  /*81a0*/  BRA `(.L_x_137) ;  /* 0xffffffac00547947 */ /* 0x000fea000383ffff */
.L_x_55:
[----:B--2---:R2:W3:Y:S02]  /*81b0*/  SYNCS.PHASECHK.TRANS64.TRYWAIT P1, [R2+URZ+0xb0], R4 ;  /* 0x0000b004020075a7 */ /* 0x0044e400080211ff */
[----:B---3--:R-:W-:Y:S05]  /*81c0*/  @!P1 NANOSLEEP.SYNCS 0x989680 ;  /* 0x009896800000995d */ /* 0x008fea0003900000 */
[----:B------:R-:W3:Y:S02]  /*81d0*/  @!P1 SYNCS.PHASECHK.TRANS64 P1, [R2+URZ+0xb0], R4 ;  /* 0x0000b004020095a7 */ /* 0x000ee400080210ff */
[----:B---3--:R-:W-:Y:S05]  /*81e0*/  @!P1 BRA `(.L_x_55) ;  /* 0xfffffffc00f09947 */ /* 0x008fea000383ffff */
[----:B------:R-:W-:Y:S05]  /*81f0*/  BRA `(.L_x_138) ;  /* 0xffffffac00847947 */ /* 0x000fea000383ffff */
.L_x_58:
[----:B------:R-:W-:-:S07]  /*8200*/  MOV R0, UR4 ;  /* 0x0000000400007c02 */ /* 0x000fce0008000f00 */
.L_x_139:
[----:B--2---:R2:W3:Y:S02]  /*8210*/  SYNCS.PHASECHK.TRANS64.TRYWAIT P0, [R0+URZ+0xc0], R2 ;  /* 0x0000c002000075a7 */ /* 0x0044e400080011ff */
[----:B---3--:R-:W-:Y:S05]  /*8220*/  @!P0 NANOSLEEP.SYNCS 0x989680 ;  /* 0x009896800000895d */ /* 0x008fea0003900000 */
[----:B------:R-:W3:Y:S02]  /*8230*/  @!P0 SYNCS.PHASECHK.TRANS64 P0, [R0+URZ+0xc0], R2 ;  /* 0x0000c002000085a7 */ /* 0x000ee400080010ff */
[----:B---3--:R-:W-:Y:S05]  /*8240*/  @!P0 BRA `(.L_x_139) ;  /* 0xfffffffc00f08947 */ /* 0x008fea000383ffff */
[----:B------:R-:W-:Y:S05]  /*8250*/  BRA `(.L_x_57) ;  /* 0xffffffac00d87947 */ /* 0x000fea000383ffff */
.L_x_65:
[----:B-1----:R1:W2:Y:S02]  /*8260*/  SYNCS.PHASECHK.TRANS64.TRYWAIT P1, [R0+URZ+0xb0], R2 ;  /* 0x0000b002000075a7 */ /* 0x0022a400080211ff */
[----:B--2---:R-:W-:Y:S05]  /*8270*/  @!P1 NANOSLEEP.SYNCS 0x989680 ;  /* 0x009896800000995d */ /* 0x004fea0003900000 */
[----:B------:R-:W2:Y:S02]  /*8280*/  @!P1 SYNCS.PHASECHK.TRANS64 P1, [R0+URZ+0xb0], R2 ;  /* 0x0000b002000095a7 */ /* 0x000ea400080210ff */
[----:B--2---:R-:W-:Y:S05]  /*8290*/  @!P1 BRA `(.L_x_65) ;  /* 0xfffffffc00f09947 */ /* 0x004fea000383ffff */
[----:B------:R-:W-:Y:S05]  /*82a0*/  BRA `(.L_x_140) ;  /* 0xffffffb4004c7947 */ /* 0x000fea000383ffff */
.L_x_66:
[----:B------:R-:W-:-:S07]  /*82b0*/  MOV R2, UR31 ;  /* 0x0000001f00027c02 */ /* 0x000fce0008000f00 */
.L_x_141:
[----:B-1----:R1:W2:Y:S02]  /*82c0*/  SYNCS.PHASECHK.TRANS64.TRYWAIT P0, [R2+URZ+0xf0], R0 ;  /* 0x0000f000020075a7 */ /* 0x0022a400080011ff */
[----:B--2---:R-:W-:Y:S05]  /*82d0*/  @!P0 NANOSLEEP.SYNCS 0x989680 ;  /* 0x009896800000895d */ /* 0x004fea0003900000 */
[----:B------:R-:W2:Y:S02]  /*82e0*/  @!P0 SYNCS.PHASECHK.TRANS64 P0, [R2+URZ+0xf0], R0 ;  /* 0x0000f000020085a7 */ /* 0x000ea400080010ff */
[----:B--2---:R-:W-:Y:S05]  /*82f0*/  @!P0 BRA `(.L_x_141) ;  /* 0xfffffffc00f08947 */ /* 0x004fea000383ffff */
[----:B------:R-:W-:Y:S05]  /*8300*/  BRA `(.L_x_142) ;  /* 0xffffffb4009c7947 */ /* 0x000fea000383ffff */
.L_x_69:
[----:B------:R-:W-:Y:S07]  /*8310*/  MOV R0, UR5 ;  /* 0x0000000500007c02 */ /* 0x000fee0008000f00 */
.L_x_143:
[----:B-1----:R1:W2:Y:S02]  /*8320*/  SYNCS.PHASECHK.TRANS64.TRYWAIT P0, [R0+URZ], R2 ;  /* 0x00000002000075a7 */ /* 0x0022a400080011ff */
[----:B--2---:R-:W-:Y:S05]  /*8330*/  @!P0 NANOSLEEP.SYNCS 0x989680 ;  /* 0x009896800000895d */ /* 0x004fea0003900000 */
[----:B------:R-:W2:Y:S02]  /*8340*/  @!P0 SYNCS.PHASECHK.TRANS64 P0, [R0+URZ], R2 ;  /* 0x00000002000085a7 */ /* 0x000ea400080010ff */
[----:B--2---:R-:W-:Y:S05]  /*8350*/  @!P0 BRA `(.L_x_143) ;  /* 0xfffffffc00f08947 */ /* 0x004fea000383ffff */
[----:B------:R-:W-:Y:S05]  /*8360*/  BRA `(.L_x_68) ;  /* 0xffffffb400b87947 */ /* 0x000fea000383ffff */
.L_x_72:
[----:B------:R-:W-:-:S07]  /*8370*/  MOV R0, UR4 ;  /* 0x0000000400007c02 */ /* 0x000fce0008000f00 */
.L_x_144:
[----:B--2---:R2:W4:Y:S02]  /*8380*/  SYNCS.PHASECHK.TRANS64.TRYWAIT P0, [R0+URZ], R2 ;  /* 0x00000002000075a7 */ /* 0x00452400080011ff */
[----:B----4-:R-:W-:Y:S05]  /*8390*/  @!P0 NANOSLEEP.SYNCS 0x989680 ;  /* 0x009896800000895d */ /* 0x010fea0003900000 */
[----:B------:R-:W4:Y:S02]  /*83a0*/  @!P0 SYNCS.PHASECHK.TRANS64 P0, [R0+URZ], R2 ;  /* 0x00000002000085a7 */ /* 0x000f2400080010ff */
[----:B----4-:R-:W-:Y:S05]  /*83b0*/  @!P0 BRA `(.L_x_144) ;  /* 0xfffffffc00f08947 */ /* 0x010fea000383ffff */
[----:B------:R-:W-:Y:S05]  /*83c0*/  BRA `(.L_x_145) ;  /* 0xffffffb800947947 */ /* 0x000fea000383ffff */
.L_x_73:
[----:B------:R-:W-:-:S07]  /*83d0*/  MOV R0, UR5 ;  /* 0x0000000500007c02 */ /* 0x000fce0008000f00 */
.L_x_146:
[----:B-1----:R1:W2:Y:S02]  /*83e0*/  SYNCS.PHASECHK.TRANS64.TRYWAIT P0, [R0+URZ], R3 ;  /* 0x00000003000075a7 */ /* 0x0022a400080011ff */
[----:B--2---:R-:W-:Y:S05]  /*83f0*/  @!P0 NANOSLEEP.SYNCS 0x989680 ;  /* 0x009896800000895d */ /* 0x004fea0003900000 */
[----:B------:R-:W2:Y:S02]  /*8400*/  @!P0 SYNCS.PHASECHK.TRANS64 P0, [R0+URZ], R3 ;  /* 0x00000003000085a7 */ /* 0x000ea400080010ff */
[----:B--2---:R-:W-:Y:S05]  /*8410*/  @!P0 BRA `(.L_x_146) ;  /* 0xfffffffc00f08947 */ /* 0x004fea000383ffff */
[----:B------:R-:W-:Y:S05]  /*8420*/  BRA `(.L_x_147) ;  /* 0xffffffb800a07947 */ /* 0x000fea000383ffff */
.L_x_74:
[----:B------:R-:W-:-:S07]  /*8430*/  MOV R0, UR5 ;  /* 0x0000000500007c02 */ /* 0x000fce0008000f00 */
.L_x_148:
[----:B-1----:R1:W2:Y:S02]  /*8440*/  SYNCS.PHASECHK.TRANS64.TRYWAIT P0, [R0+URZ], R3 ;  /* 0x00000003000075a7 */ /* 0x0022a400080011ff */
[----:B--2---:R-:W-:Y:S05]  /*8450*/  @!P0 NANOSLEEP.SYNCS 0x989680 ;  /* 0x009896800000895d */ /* 0x004fea0003900000 */
[----:B------:R-:W2:Y:S02]  /*8460*/  @!P0 SYNCS.PHASECHK.TRANS64 P0, [R0+URZ], R3 ;  /* 0x00000003000085a7 */ /* 0x000ea400080010ff */
[----:B--2---:R-:W-:Y:S05]  /*8470*/  @!P0 BRA `(.L_x_148) ;  /* 0xfffffffc00f08947 */ /* 0x004fea000383ffff */
[----:B------:R-:W-:Y:S05]  /*8480*/  BRA `(.L_x_149) ;  /* 0xffffffb800ac7947 */ /* 0x000fea000383ffff */
.L_x_75:
[----:B-1----:R-:W-:-:S07]  /*8490*/  MOV R0, UR4 ;  /* 0x0000000400007c02 */ /* 0x002fce0008000f00 */
.L_x_150:
[----:B-1----:R1:W2:Y:S02]  /*84a0*/  SYNCS.PHASECHK.TRANS64.TRYWAIT P0, [R0+URZ], R2 ;  /* 0x00000002000075a7 */ /* 0x0022a400080011ff */
[----:B--2---:R-:W-:Y:S05]  /*84b0*/  @!P0 NANOSLEEP.SYNCS 0x989680 ;  /* 0x009896800000895d */ /* 0x004fea0003900000 */
[----:B------:R-:W2:Y:S02]  /*84c0*/  @!P0 SYNCS.PHASECHK.TRANS64 P0, [R0+URZ], R2 ;  /* 0x00000002000085a7 */ /* 0x000ea400080010ff */
[----:B--2---:R-:W-:Y:S05]  /*84d0*/  @!P0 BRA `(.L_x_150) ;  /* 0xfffffffc00f08947 */ /* 0x004fea000383ffff */
[----:B------:R-:W-:Y:S05]  /*84e0*/  BRA `(.L_x_151) ;  /* 0xffffffb800b87947 */ /* 0x000fea000383ffff */
.L_x_80:
[----:B---3--:R3:W4:Y:S02]  /*84f0*/  SYNCS.PHASECHK.TRANS64.TRYWAIT P0, [R12+URZ+0xb0], R0 ;  /* 0x0000b0000c0075a7 */ /* 0x00872400080011ff */
[----:B----4-:R-:W-:Y:S05]  /*8500*/  @!P0 NANOSLEEP.SYNCS 0x989680 ;  /* 0x009896800000895d */ /* 0x010fea0003900000 */
[----:B------:R-:W4:Y:S02]  /*8510*/  @!P0 SYNCS.PHASECHK.TRANS64 P0, [R12+URZ+0xb0], R0 ;  /* 0x0000b0000c0085a7 */ /* 0x000f2400080010ff */
[----:B----4-:R-:W-:Y:S05]  /*8520*/  @!P0 BRA `(.L_x_80) ;  /* 0xfffffffc00f08947 */ /* 0x010fea000383ffff */
[----:B------:R-:W-:Y:S05]  /*8530*/  BRA `(.L_x_152) ;  /* 0xffffffbc00d07947 */ /* 0x000fea000383ffff */
.L_x_83:
[----:B-1----:R-:W-:Y:S07]  /*8540*/  MOV R0, UR21 ;  /* 0x0000001500007c02 */ /* 0x002fee0008000f00 */
.L_x_153:
[----:B-1----:R1:W3:Y:S02]  /*8550*/  SYNCS.PHASECHK.TRANS64.TRYWAIT P2, [R0+URZ+0xa8], R6 ;  /* 0x0000a806000075a7 */ /* 0x0022e400080411ff */
[----:B---3--:R-:W-:Y:S05]  /*8560*/  @!P2 NANOSLEEP.SYNCS 0x989680 ;  /* 0x009896800000a95d */ /* 0x008fea0003900000 */
[----:B------:R-:W3:Y:S02]  /*8570*/  @!P2 SYNCS.PHASECHK.TRANS64 P2, [R0+URZ+0xa8], R6 ;  /* 0x0000a8060000a5a7 */ /* 0x000ee400080410ff */
[----:B---3--:R-:W-:Y:S05]  /*8580*/  @!P2 BRA `(.L_x_153) ;  /* 0xfffffffc00f0a947 */ /* 0x008fea000383ffff */
[----:B------:R-:W-:Y:S05]  /*8590*/  BRA `(.L_x_82) ;  /* 0xffffffc400387947 */ /* 0x000fea000383ffff */
.L_x_86:
[----:B------:R-:W-:Y:S07]  /*85a0*/  MOV R0, UR21 ;  /* 0x0000001500007c02 */ /* 0x000fee0008000f00 */
.L_x_154:
[----:B-1----:R1:W3:Y:S02]  /*85b0*/  SYNCS.PHASECHK.TRANS64.TRYWAIT P0, [R0+URZ+0x90], R9 ;  /* 0x00009009000075a7 */ /* 0x0022e400080011ff */
[----:B---3--:R-:W-:Y:S05]  /*85c0*/  @!P0 NANOSLEEP.SYNCS 0x989680 ;  /* 0x009896800000895d */ /* 0x008fea0003900000 */
[----:B------:R-:W3:Y:S02]  /*85d0*/  @!P0 SYNCS.PHASECHK.TRANS64 P0, [R0+URZ+0x90], R9 ;  /* 0x00009009000085a7 */ /* 0x000ee400080010ff */
[----:B---3--:R-:W-:Y:S05]  /*85e0*/  @!P0 BRA `(.L_x_154) ;  /* 0xfffffffc00f08947 */ /* 0x008fea000383ffff */
[----:B------:R-:W-:Y:S05]  /*85f0*/  BRA `(.L_x_155) ;  /* 0xffffffc400947947 */ /* 0x000fea000383ffff */
.L_x_87:
[----:B------:R-:W-:Y:S07]  /*8600*/  MOV R0, UR21 ;  /* 0x0000001500007c02 */ /* 0x000fee0008000f00 */
.L_x_156:
[----:B-1----:R1:W3:Y:S02]  /*8610*/  SYNCS.PHASECHK.TRANS64.TRYWAIT P0, [R0+URZ+0x98], R9 ;  /* 0x00009809000075a7 */ /* 0x0022e400080011ff */
[----:B---3--:R-:W-:Y:S05]  /*8620*/  @!P0 NANOSLEEP.SYNCS 0x989680 ;  /* 0x009896800000895d */ /* 0x008fea0003900000 */
[----:B------:R-:W3:Y:S02]  /*8630*/  @!P0 SYNCS.PHASECHK.TRANS64 P0, [R0+URZ+0x98], R9 ;  /* 0x00009809000085a7 */ /* 0x000ee400080010ff */
[----:B---3--:R-:W-:Y:S05]  /*8640*/  @!P0 BRA `(.L_x_156) ;  /* 0xfffffffc00f08947 */ /* 0x008fea000383ffff */
[----:B------:R-:W-:Y:S05]  /*8650*/  BRA `(.L_x_157) ;  /* 0xffffffc400d07947 */ /* 0x000fea000383ffff */
.L_x_89:
[----:B------:R-:W-:-:S07]  /*8660*/  MOV R0, UR21 ;  /* 0x0000001500007c02 */ /* 0x000fce0008000f00 */
.L_x_158:
[----:B-1----:R1:W4:Y:S02]  /*8670*/  SYNCS.PHASECHK.TRANS64.TRYWAIT P0, [R0+URZ+0x90], R2 ;  /* 0x00009002000075a7 */ /* 0x00232400080011ff */
[----:B----4-:R-:W-:Y:S05]  /*8680*/  @!P0 NANOSLEEP.SYNCS 0x989680 ;  /* 0x009896800000895d */ /* 0x010fea0003900000 */
[----:B------:R-:W4:Y:S02]  /*8690*/  @!P0 SYNCS.PHASECHK.TRANS64 P0, [R0+URZ+0x90], R2 ;  /* 0x00009002000085a7 */ /* 0x000f2400080010ff */
[----:B----4-:R-:W-:Y:S05]  /*86a0*/  @!P0 BRA `(.L_x_158) ;  /* 0xfffffffc00f08947 */ /* 0x010fea000383ffff */
[----:B------:R-:W-:Y:S05]  /*86b0*/  BRA `(.L_x_159) ;  /* 0xffffffc800447947 */ /* 0x000fea000383ffff */
.L_x_91:
[----:B-1----:R1:W2:Y:S02]  /*86c0*/  SYNCS.PHASECHK.TRANS64.TRYWAIT P0, [R3+URZ+0xb0], R0 ;  /* 0x0000b000030075a7 */ /* 0x0022a400080011ff */
[----:B--2---:R-:W-:Y:S05]  /*86d0*/  @!P0 NANOSLEEP.SYNCS 0x989680 ;  /* 0x009896800000895d */ /* 0x004fea0003900000 */
[----:B------:R-:W2:Y:S02]  /*86e0*/  @!P0 SYNCS.PHASECHK.TRANS64 P0, [R3+URZ+0xb0], R0 ;  /* 0x0000b000030085a7 */ /* 0x000ea400080010ff */
[----:B--2---:R-:W-:Y:S05]  /*86f0*/  @!P0 BRA `(.L_x_91) ;  /* 0xfffffffc00f08947 */ /* 0x004fea000383ffff */
[----:B------:R-:W-:Y:S05]  /*8700*/  BRA `(.L_x_160) ;  /* 0xffffffcc00047947 */ /* 0x000fea000383ffff */
.L_x_102:
[----:B-1----:R1:W2:Y:S02]  /*8710*/  SYNCS.PHASECHK.TRANS64.TRYWAIT P1, [R3+URZ+0x80], R0 ;  /* 0x00008000030075a7 */ /* 0x0022a400080211ff */
[----:B--2---:R-:W-:Y:S05]  /*8720*/  @!P1 NANOSLEEP.SYNCS 0x989680 ;  /* 0x009896800000995d */ /* 0x004fea0003900000 */
[----:B------:R-:W2:Y:S02]  /*8730*/  @!P1 SYNCS.PHASECHK.TRANS64 P1, [R3+URZ+0x80], R0 ;  /* 0x00008000030095a7 */ /* 0x000ea400080210ff */
[----:B--2---:R-:W-:Y:S05]  /*8740*/  @!P1 BRA `(.L_x_102) ;  /* 0xfffffffc00f09947 */ /* 0x004fea000383ffff */
[----:B------:R-:W-:Y:S05]  /*8750*/  BRA `(.L_x_101) ;  /* 0xffffffd800747947 */ /* 0x000fea000383ffff */
.L_x_104:
[----:B-1----:R1:W2:Y:S02]  /*8760*/  SYNCS.PHASECHK.TRANS64.TRYWAIT P0, [R43+URZ+0xd0], R4 ;  /* 0x0000d0042b0075a7 */ /* 0x0022a400080011ff */
[----:B--2---:R-:W-:Y:S05]  /*8770*/  @!P0 NANOSLEEP.SYNCS 0x989680 ;  /* 0x009896800000895d */ /* 0x004fea0003900000 */
[----:B------:R-:W2:Y:S02]  /*8780*/  @!P0 SYNCS.PHASECHK.TRANS64 P0, [R43+URZ+0xd0], R4 ;  /* 0x0000d0042b0085a7 */ /* 0x000ea400080010ff */
[----:B--2---:R-:W-:Y:S05]  /*8790*/  @!P0 BRA `(.L_x_104) ;  /* 0xfffffffc00f08947 */ /* 0x004fea000383ffff */
[----:B------:R-:W-:Y:S05]  /*87a0*/  BRA `(.L_x_103) ;  /* 0xffffffd800c87947 */ /* 0x000fea000383ffff */
.L_x_112:
[----:B--2---:R2:W3:Y:S02]  /*87b0*/  SYNCS.PHASECHK.TRANS64.TRYWAIT P0, [R3+URZ+0x80], R0 ;  /* 0x00008000030075a7 */ /* 0x0044e400080011ff */
[----:B---3--:R-:W-:Y:S05]  /*87c0*/  @!P0 NANOSLEEP.SYNCS 0x989680 ;  /* 0x009896800000895d */ /* 0x008fea0003900000 */
[----:B------:R-:W3:Y:S02]  /*87d0*/  @!P0 SYNCS.PHASECHK.TRANS64 P0, [R3+URZ+0x80], R0 ;  /* 0x00008000030085a7 */ /* 0x000ee400080010ff */
[----:B---3--:R-:W-:Y:S05]  /*87e0*/  @!P0 BRA `(.L_x_112) ;  /* 0xfffffffc00f08947 */ /* 0x008fea000383ffff */
[----:B------:R-:W-:Y:S05]  /*87f0*/  BRA `(.L_x_111) ;  /* 0xffffffe400bc7947 */ /* 0x000fea000383ffff */
        .weak           $__internal_0_$__cuda_sm10x_tcgen05_guardrail_trap_col_being_dealloced_not_returned_by_alloc
        .type           $__internal_0_$__cuda_sm10x_tcgen05_guardrail_trap_col_being_dealloced_not_returned_by_alloc,@function
        .size           $__internal_0_$__cuda_sm10x_tcgen05_guardrail_trap_col_being_dealloced_not_returned_by_alloc,($__internal_1_$__cuda_sm10x_tcgen05_guardrail_trap_phase_invalid_during_alloc - $__internal_0_$__cuda_sm10x_tcgen05_guardrail_trap_col_being_dealloced_not_returned_by_alloc)
$__internal_0_$__cuda_sm10x_tcgen05_guardrail_trap_col_being_dealloced_not_returned_by_alloc:
[----:B------:R-:W-:Y:S05]  /*8800*/  BPT.TRAP 0x1 ;  /* 0x000000040000795c */ /* 0x000fea0000300000 */
[----:B------:R-:W-:-:S04]  /*8810*/  HFMA2 R3, -RZ, RZ, 0, 0 ;  /* 0x00000000ff037431 */ /* 0x000fc800000001ff */
[----:B------:R-:W-:Y:S05]  /*8820*/  RET.REL.NODEC R2 `(_ZN7cutlass13device_kernelINS_4gemm6kernel13GemmUniversalIN4cute5tupleIJiiiiEEENS1_10collective13CollectiveMmaINS1_35MainloopSm100TmaUmmaWarpSpecializedILi8ELi2ELi4ENS5_IJNS4_1CILi2EEESB_NSA_ILi1EEEEEEEENS5_IJNSA_ILi64EEENSA_ILi128EEESG_EEEaNS5_IJlSC_lEEEaSI_NS4_8TiledMMAINS4_8MMA_AtomIJNS4_15SM100_MMA_S8_SSIaaiLi64ELi128ELNS4_4UMMA5MajorE0ELSN_0ELNSM_8SaturateE0EEEEEENS4_6LayoutINS5_IJSC_SC_SC_EEENS5_IJNSA_ILi0EEEST_ST_EEEEENS5_IJNS4_10UnderscoreESW_SW_EEEEENS4_23SM90_TMA_LOAD_MULTICASTENS4_14ComposedLayoutINS4_7SwizzleILi3ELi4ELi3EEENS4_18smem_ptr_flag_bitsILi8EEENSR_INS5_IJNSA_ILi8EEESG_EEENS5_IJSG_SC_EEEEEEEvNS4_8identityESZ_S19_vS1A_EENS_8epilogue10collective18CollectiveEpilogueINS1C_23Sm100TmaWarpSpecializedILi2ELi2ELi32ELb0ELb0EEEJSH_NS5_IJNSR_ISF_SC_EES1H_EEEaSI_aSI_NS1C_6fusion15FusionCallbacksIS1G_NS1J_17LinearCombinationIaiaiLNS_15FloatRoundStyleE2EEESH_S1I_JEEENS4_5SM1004TMEM4LOAD26SM100_TMEM_LOAD_16dp32b32xENS4_13SM90_TMA_LOADENS10_INS11_ILi2ELi4ELi3EEES14_NSR_INS5_IJS15_SF_EEENS5_IJSF_SC_EEEEEEENS4_39AutoVectorizingCopyWithAssumedAlignmentILi128EEENS4_14SM90_TMA_STOREES1Y_S20_S20_EEEvvEEEEvNT_6ParamsE) ;  /* 0xffffff7402f47950 */ /* 0x000fea0003c3ffff */
        .weak           $__internal_1_$__cuda_sm10x_tcgen05_guardrail_trap_phase_invalid_during_alloc
        .type           $__internal_1_$__cuda_sm10x_tcgen05_guardrail_trap_phase_invalid_during_alloc,@function
        .size           $__internal_1_$__cuda_sm10x_tcgen05_guardrail_trap_phase_invalid_during_alloc,($__internal_2_$__cuda_sm10x_tcgen05_guardrail_trap_unallocated_columns_being_dealloced - $__internal_1_$__cuda_sm10x_tcgen05_guardrail_trap_phase_invalid_during_alloc)
$__internal_1_$__cuda_sm10x_tcgen05_guardrail_trap_phase_invalid_during_alloc:
[----:B------:R-:W-:Y:S05]  /*8830*/  BPT.TRAP 0x1 ;  /* 0x000000040000795c */ /* 0x000fea0000300000 */
[----:B------:R-:W-:-:S04]  /*8840*/  MOV R5, 0x0 ;  /* 0x0000000000057802 */ /* 0x000fc80000000f00 */
[----:B------:R-:W-:Y:S05]  /*8850*/  RET.REL.NODEC R4 `(_ZN7cutlass13device_kernelINS_4gemm6kernel13GemmUniversalIN4cute5tupleIJiiiiEEENS1_10collective13CollectiveMmaINS1_35MainloopSm100TmaUmmaWarpSpecializedILi8ELi2ELi4ENS5_IJNS4_1CILi2EEESB_NSA_ILi1EEEEEEEENS5_IJNSA_ILi64EEENSA_ILi128EEESG_EEEaNS5_IJlSC_lEEEaSI_NS4_8TiledMMAINS4_8MMA_AtomIJNS4_15SM100_MMA_S8_SSIaaiLi64ELi128ELNS4_4UMMA5MajorE0ELSN_0ELNSM_8SaturateE0EEEEEENS4_6LayoutINS5_IJSC_SC_SC_EEENS5_IJNSA_ILi0EEEST_ST_EEEEENS5_IJNS4_10UnderscoreESW_SW_EEEEENS4_23SM90_TMA_LOAD_MULTICASTENS4_14ComposedLayoutINS4_7SwizzleILi3ELi4ELi3EEENS4_18smem_ptr_flag_bitsILi8EEENSR_INS5_IJNSA_ILi8EEESG_EEENS5_IJSG_SC_EEEEEEEvNS4_8identityESZ_S19_vS1A_EENS_8epilogue10collective18CollectiveEpilogueINS1C_23Sm100TmaWarpSpecializedILi2ELi2ELi32ELb0ELb0EEEJSH_NS5_IJNSR_ISF_SC_EES1H_EEEaSI_aSI_NS1C_6fusion15FusionCallbacksIS1G_NS1J_17LinearCombinationIaiaiLNS_15FloatRoundStyleE2EEESH_S1I_JEEENS4_5SM1004TMEM4LOAD26SM100_TMEM_LOAD_16dp32b32xENS4_13SM90_TMA_LOADENS10_INS11_ILi2ELi4ELi3EEES14_NSR_INS5_IJS15_SF_EEENS5_IJSF_SC_EEEEEEENS4_39AutoVectorizingCopyWithAssumedAlignmentILi128EEENS4_14SM90_TMA_STOREES1Y_S20_S20_EEEvvEEEEvNT_6ParamsE) ;  /* 0xffffff7404e87950 */ /* 0x000fea0003c3ffff */
        .weak           $__internal_2_$__cuda_sm10x_tcgen05_guardrail_trap_unallocated_columns_being_dealloced
        .type           $__internal_2_$__cuda_sm10x_tcgen05_guardrail_trap_unallocated_columns_being_dealloced,@function
        .size           $__internal_2_$__cuda_sm10x_tcgen05_guardrail_trap_unallocated_columns_being_dealloced,(.L_x_162 - $__internal_2_$__cuda_sm10x_tcgen05_guardrail_trap_unallocated_columns_being_dealloced)
$__internal_2_$__cuda_sm10x_tcgen05_guardrail_trap_unallocated_columns_being_dealloced:
[----:B------:R-:W-:Y:S05]  /*8860*/  BPT.TRAP 0x1 ;  /* 0x000000040000795c */ /* 0x000fea0000300000 */
[----:B------:R-:W-:-:S04]  /*8870*/  HFMA2 R3, -RZ, RZ, 0, 0 ;  /* 0x00000000ff037431 */ /* 0x000fc800000001ff */
[----:B------:R-:W-:Y:S05]  /*8880*/  RET.REL.NODEC R2 `(_ZN7cutlass13device_kernelINS_4gemm6kernel13GemmUniversalIN4cute5tupleIJiiiiEEENS1_10collective13CollectiveMmaINS1_35MainloopSm100TmaUmmaWarpSpecializedILi8ELi2ELi4ENS5_IJNS4_1CILi2EEESB_NSA_ILi1EEEEEEEENS5_IJNSA_ILi64EEENSA_ILi128EEESG_EEEaNS5_IJlSC_lEEEaSI_NS4_8TiledMMAINS4_8MMA_AtomIJNS4_15SM100_MMA_S8_SSIaaiLi64ELi128ELNS4_4UMMA5MajorE0ELSN_0ELNSM_8SaturateE0EEEEEENS4_6LayoutINS5_IJSC_SC_SC_EEENS5_IJNSA_ILi0EEEST_ST_EEEEENS5_IJNS4_10UnderscoreESW_SW_EEEEENS4_23SM90_TMA_LOAD_MULTICASTENS4_14ComposedLayoutINS4_7SwizzleILi3ELi4ELi3EEENS4_18smem_ptr_flag_bitsILi8EEENSR_INS5_IJNSA_ILi8EEESG_EEENS5_IJSG_SC_EEEEEEEvNS4_8identityESZ_S19_vS1A_EENS_8epilogue10collective18CollectiveEpilogueINS1C_23Sm100TmaWarpSpecializedILi2ELi2ELi32ELb0ELb0EEEJSH_NS5_IJNSR_ISF_SC_EES1H_EEEaSI_aSI_NS1C_6fusion15FusionCallbacksIS1G_NS1J_17LinearCombinationIaiaiLNS_15FloatRoundStyleE2EEESH_S1I_JEEENS4_5SM1004TMEM4LOAD26SM100_TMEM_LOAD_16dp32b32xENS4_13SM90_TMA_LOADENS10_INS11_ILi2ELi4ELi3EEES14_NSR_INS5_IJS15_SF_EEENS5_IJSF_SC_EEEEEEENS4_39AutoVectorizingCopyWithAssumedAlignmentILi128EEENS4_14SM90_TMA_STOREES1Y_S20_S20_EEEvvEEEEvNT_6ParamsE) ;  /* 0xffffff7402dc7950 */ /* 0x000fea0003c3ffff */
.L_x_161:
[----:B------:R-:W-:-:S00]  /*8890*/  BRA `(.L_x_161) ;  /* 0xfffffffc00fc7947 */ /* 0x000fc0000383ffff */
[----:B------:R-:W-:-:S00]  /*88a0*/  NOP ;  /* 0x0000000000007918 */ /* 0x000fc00000000000 */
        /* <DEDUP_REMOVED lines=13> */
.L_x_162:


//--------------------- .nv.global.init           --------------------------
	.section	.nv.global.init,"aw",@progbits
.nv.global.init:
	.type		$str$27,@object
	.size		$str$27,($str$28 - $str$27)
$str$27:
        /*0000*/ 	.byte	0x28, 0x61, 0x64, 0x64, 0x72, 0x65, 0x73, 0x73, 0x20, 0x26, 0x20, 0x6d, 0x61, 0x73, 0x6b, 0x29
        /*0010*/ 	.byte	0x20, 0x3d, 0x3d, 0x20, 0x30, 0x00
	.type		$str$28,@object
	.size		$str$28,($str$26 - $str$28)
$str$28:
        /*0016*/ 	.byte	0x2f, 0x74, 0x6d, 0x70, 0x2f, 0x63, 0x75, 0x74, 0x6c, 0x61, 0x73, 0x73, 0x5f, 0x73, 0x77, 0x65
        /*0026*/ 	.byte	0x65, 0x70, 0x5f, 0x73, 0x72, 0x63, 0x2f, 0x69, 0x6e, 0x63, 0x6c, 0x75, 0x64, 0x65, 0x2f, 0x63
        /*0036*/ 	.byte	0x75, 0x74, 0x65, 0x2f, 0x70, 0x6f, 0x69, 0x6e, 0x74, 0x65, 0x72, 0x5f, 0x66, 0x6c, 0x61, 0x67
        /*0046*/ 	.byte	0x67, 0x65, 0x64, 0x2e, 0x68, 0x70, 0x70, 0x00
	.type		$str$26,@object
	.size		$str$26,($str$25 - $str$26)
$str$26:
        /*004e*/ 	.byte	0x2f, 0x74, 0x6d, 0x70, 0x2f, 0x63, 0x75, 0x74, 0x6c, 0x61, 0x73, 0x73, 0x5f, 0x73, 0x77, 0x65
        /*005e*/ 	.byte	0x65, 0x70, 0x5f, 0x73, 0x72, 0x63, 0x2f, 0x69, 0x6e, 0x63, 0x6c, 0x75, 0x64, 0x65, 0x2f, 0x63
        /*006e*/ 	.byte	0x75, 0x74, 0x65, 0x2f, 0x61, 0x74, 0x6f, 0x6d, 0x2f, 0x63, 0x6f, 0x70, 0x79, 0x5f, 0x74, 0x72
        /*007e*/ 	.byte	0x61, 0x69, 0x74, 0x73, 0x5f, 0x73, 0x6d, 0x31, 0x30, 0x30, 0x2e, 0x68, 0x70, 0x70, 0x00
	.type		$str$25,@object
	.size		$str$25,(__unnamed_1 - $str$25)
$str$25:
        /*008d*/ 	.byte	0x28, 0x28, 0x75, 0x69, 0x6e, 0x74, 0x33, 0x32, 0x5f, 0x74, 0x28, 0x74, 0x68, 0x72, 0x65, 0x61
        /*009d*/ 	.byte	0x64, 0x49, 0x64, 0x78, 0x2e, 0x78, 0x29, 0x20, 0x2f, 0x20, 0x33, 0x32, 0x29, 0x20, 0x25, 0x20
        /*00ad*/ 	.byte	0x34, 0x29, 0x20, 0x3d, 0x3d, 0x20, 0x28, 0x28, 0x28, 0x74, 0x6d, 0x65, 0x6d, 0x5f, 0x61, 0x64
        /*00bd*/ 	.byte	0x64, 0x72, 0x20, 0x3e, 0x3e, 0x20, 0x31, 0x36, 0x29, 0x20, 0x2f, 0x20, 0x33, 0x32, 0x29, 0x20
        /*00cd*/ 	.byte	0x25, 0x20, 0x34, 0x29, 0x00
	.type		__unnamed_1,@object
	.size		__unnamed_1,(__unnamed_2 - __unnamed_1)
__unnamed_1:
        /*00d2*/ 	.byte	0x61, 0x75, 0x74, 0x6f, 0x20, 0x63, 0x75, 0x74, 0x65, 0x3a, 0x3a, 0x61, 0x73, 0x5f, 0x70, 0x6f
        /* <DEDUP_REMOVED lines=24> */
        /*0262*/ 	.byte	0x00
	.type		__unnamed_2,@object
	.size		__unnamed_2,(.L_2 - __unnamed_2)
__unnamed_2:
        /* <DEDUP_REMOVED lines=41> */
.L_2:


//--------------------- .nv.shared._ZN7cutlass13device_kernelINS_4gemm6kernel13GemmUniversalIN4cute5tupleIJiiiiEEENS1_10collective13CollectiveMmaINS1_35MainloopSm100TmaUmmaWarpSpecializedILi8ELi2ELi4ENS5_IJNS4_1CILi2EEESB_NSA_ILi1EEEEEEEENS5_IJNSA_ILi64EEENSA_ILi128EEESG_EEEaNS5_IJlSC_lEEEaSI_NS4_8TiledMMAINS4_8MMA_AtomIJNS4_15SM100_MMA_S8_SSIaaiLi64ELi128ELNS4_4UMMA5MajorE0ELSN_0ELNSM_8SaturateE0EEEEEENS4_6LayoutINS5_IJSC_SC_SC_EEENS5_IJNSA_ILi0EEEST_ST_EEEEENS5_IJNS4_10UnderscoreESW_SW_EEEEENS4_23SM90_TMA_LOAD_MULTICASTENS4_14ComposedLayoutINS4_7SwizzleILi3ELi4ELi3EEENS4_18smem_ptr_flag_bitsILi8EEENSR_INS5_IJNSA_ILi8EEESG_EEENS5_IJSG_SC_EEEEEEEvNS4_8identityESZ_S19_vS1A_EENS_8epilogue10collective18CollectiveEpilogueINS1C_23Sm100TmaWarpSpecializedILi2ELi2ELi32ELb0ELb0EEEJSH_NS5_IJNSR_ISF_SC_EES1H_EEEaSI_aSI_NS1C_6fusion15FusionCallbacksIS1G_NS1J_17LinearCombinationIaiaiLNS_15FloatRoundStyleE2EEESH_S1I_JEEENS4_5SM1004TMEM4LOAD26SM100_TMEM_LOAD_16dp32b32xENS4_13SM90_TMA_LOADENS10_INS11_ILi2ELi4ELi3EEES14_NSR_INS5_IJS15_SF_EEENS5_IJSF_SC_EEEEEEENS4_39AutoVectorizingCopyWithAssumedAlignmentILi128EEENS4_14SM90_TMA_STOREES1Y_S20_S20_EEEvvEEEEvNT_6ParamsE --------------------------
	.section	.nv.shared._ZN7cutlass13device_kernelINS_4gemm6kernel13GemmUniversalIN4cute5tupleIJiiiiEEENS1_10collective13CollectiveMmaINS1_35MainloopSm100TmaUmmaWarpSpecializedILi8ELi2ELi4ENS5_IJNS4_1CILi2EEESB_NSA_ILi1EEEEEEEENS5_IJNSA_ILi64EEENSA_ILi128EEESG_EEEaNS5_IJlSC_lEEEaSI_NS4_8TiledMMAINS4_8MMA_AtomIJNS4_15SM100_MMA_S8_SSIaaiLi64ELi128ELNS4_4UMMA5MajorE0ELSN_0ELNSM_8SaturateE0EEEEEENS4_6LayoutINS5_IJSC_SC_SC_EEENS5_IJNSA_ILi0EEEST_ST_EEEEENS5_IJNS4_10UnderscoreESW_SW_EEEEENS4_23SM90_TMA_LOAD_MULTICASTENS4_14ComposedLayoutINS4_7SwizzleILi3ELi4ELi3EEENS4_18smem_ptr_flag_bitsILi8EEENSR_INS5_IJNSA_ILi8EEESG_EEENS5_IJSG_SC_EEEEEEEvNS4_8identityESZ_S19_vS1A_EENS_8epilogue10collective18CollectiveEpilogueINS1C_23Sm100TmaWarpSpecializedILi2ELi2ELi32ELb0ELb0EEEJSH_NS5_IJNSR_ISF_SC_EES1H_EEEaSI_aSI_NS1C_6fusion15FusionCallbacksIS1G_NS1J_17LinearCombinationIaiaiLNS_15FloatRoundStyleE2EEESH_S1I_JEEENS4_5SM1004TMEM4LOAD26SM100_TMEM_LOAD_16dp32b32xENS4_13SM90_TMA_LOADENS10_INS11_ILi2ELi4ELi3EEES14_NSR_INS5_IJS15_SF_EEENS5_IJSF_SC_EEEEEEENS4_39AutoVectorizingCopyWithAssumedAlignmentILi128EEENS4_14SM90_TMA_STOREES1Y_S20_S20_EEEvvEEEEvNT_6ParamsE,"aw",@nobits
	.sectionflags	@""
	.align	16
	.zero		1024


//--------------------- .nv.shared.reserved.0     --------------------------
	.section	.nv.shared.reserved.0,"aw",@nobits
	.weak		__nv_reservedSMEM_offset_0_alias
	.size		__nv_reservedSMEM_offset_0_alias, 0, 64
	.other		__nv_reservedSMEM_offset_0_alias,@"STO_CUDA_RESERVED_SHARED STV_DEFAULT"
__nv_reservedSMEM_offset_0_alias:
	.zero		0
.nv.shared.reserved.0:
	.zero		64
	.weak		__nv_reservedSMEM_tcgen05_partition
	.type		__nv_reservedSMEM_tcgen05_partition,@object
	.size		__nv_reservedSMEM_tcgen05_partition,(.L_0 - __nv_reservedSMEM_tcgen05_partition)
__nv_reservedSMEM_tcgen05_partition:
	.zero		32
.L_0:


//--------------------- .nv.global                --------------------------
	.section	.nv.global,"aw",@nobits
.nv.global:
	.type		_ZN40_INTERNAL_ec9ef89a_4_k_cu_2c289ce1_108484cute1_E,@object
	.size		_ZN40_INTERNAL_ec9ef89a_4_k_cu_2c289ce1_108484cute1_E,(_ZN40_INTERNAL_ec9ef89a_4_k_cu_2c289ce1_108484cuda3std3__45__cpo6cbeginE - _ZN40_INTERNAL_ec9ef89a_4_k_cu_2c289ce1_108484cute1_E)
_ZN40_INTERNAL_ec9ef89a_4_k_cu_2c289ce1_108484cute1_E:
	.zero		1
	.type		_ZN40_INTERNAL_ec9ef89a_4_k_cu_2c289ce1_108484cuda3std3__45__cpo6cbeginE,@object
	.size		_ZN40_INTERNAL_ec9ef89a_4_k_cu_2c289ce1_108484cuda3std3__45__cpo6cbeginE,(_ZN40_INTERNAL_ec9ef89a_4_k_cu_2c289ce1_108484cuda3std3__48in_placeE - _ZN40_INTERNAL_ec9ef89a_4_k_cu_2c289ce1_108484cuda3std3__45__cpo6cbeginE)
_ZN40_INTERNAL_ec9ef89a_4_k_cu_2c289ce1_108484cuda3std3__45__cpo6cbeginE:
	.zero		1
	.type		_ZN40_INTERNAL_ec9ef89a_4_k_cu_2c289ce1_108484cuda3std3__48in_placeE,@object
	.size		_ZN40_INTERNAL_ec9ef89a_4_k_cu_2c289ce1_108484cuda3std3__48in_placeE,(_ZN40_INTERNAL_ec9ef89a_4_k_cu_2c289ce1_108484cuda3std6ranges3__45__cpo9iter_moveE - _ZN40_INTERNAL_ec9ef89a_4_k_cu_2c289ce1_108484cuda3std3__48in_placeE)
_ZN40_INTERNAL_ec9ef89a_4_k_cu_2c289ce1_108484cuda3std3__48in_placeE:
	.zero		1
	.type		_ZN40_INTERNAL_ec9ef89a_4_k_cu_2c289ce1_108484cuda3std6ranges3__45__cpo9iter_moveE,@object
	.size		_ZN40_INTERNAL_ec9ef89a_4_k_cu_2c289ce1_108484cuda3std6ranges3__45__cpo9iter_moveE,(_ZN40_INTERNAL_ec9ef89a_4_k_cu_2c289ce1_108484cuda3std3__45__cpo5beginE - _ZN40_INTERNAL_ec9ef89a_4_k_cu_2c289ce1_108484cuda3std6ranges3__45__cpo9iter_moveE)
_ZN40_INTERNAL_ec9ef89a_4_k_cu_2c289ce1_108484cuda3std6ranges3__45__cpo9iter_moveE:
	.zero		1
	.type		_ZN40_INTERNAL_ec9ef89a_4_k_cu_2c289ce1_108484cuda3std3__45__cpo5beginE,@object
	.size		_ZN40_INTERNAL_ec9ef89a_4_k_cu_2c289ce1_108484cuda3std3__45__cpo5beginE,(_ZN40_INTERNAL_ec9ef89a_4_k_cu_2c289ce1_108484cuda3std3__442_GLOBAL__N__ec9ef89a_4_k_cu_2c289ce1_108486ignoreE - _ZN40_INTERNAL_ec9ef89a_4_k_cu_2c289ce1_108484cuda3std3__45__cpo5beginE)
_ZN40_INTERNAL_ec9ef89a_4_k_cu_2c289ce1_108484cuda3std3__45__cpo5beginE:
	.zero		1
	.type		_ZN40_INTERNAL_ec9ef89a_4_k_cu_2c289ce1_108484cuda3std3__442_GLOBAL__N__ec9ef89a_4_k_cu_2c289ce1_108486ignoreE,@object
	.size		_ZN40_INTERNAL_ec9ef89a_4_k_cu_2c289ce1_108484cuda3std3__442_GLOBAL__N__ec9ef89a_4_k_cu_2c289ce1_108486ignoreE,(_ZN40_INTERNAL_ec9ef89a_4_k_cu_2c289ce1_108484cute7productE - _ZN40_INTERNAL_ec9ef89a_4_k_cu_2c289ce1_108484cuda3std3__442_GLOBAL__N__ec9ef89a_4_k_cu_2c289ce1_108486ignoreE)
_ZN40_INTERNAL_ec9ef89a_4_k_cu_2c289ce1_108484cuda3std3__442_GLOBAL__N__ec9ef89a_4_k_cu_2c289ce1_108486ignoreE:
	.zero		1
	.type		_ZN40_INTERNAL_ec9ef89a_4_k_cu_2c289ce1_108484cute7productE,@object
	.size		_ZN40_INTERNAL_ec9ef89a_4_k_cu_2c289ce1_108484cute7productE,(_ZN40_INTERNAL_ec9ef89a_4_k_cu_2c289ce1_108484cuda3std3__45__cpo3endE - _ZN40_INTERNAL_ec9ef89a_4_k_cu_2c289ce1_108484cute7productE)
_ZN40_INTERNAL_ec9ef89a_4_k_cu_2c289ce1_108484cute7productE:
	.zero		1
	.type		_ZN40_INTERNAL_ec9ef89a_4_k_cu_2c289ce1_108484cuda3std3__45__cpo3endE,@object
	.size		_ZN40_INTERNAL_ec9ef89a_4_k_cu_2c289ce1_108484cuda3std3__45__cpo3endE,(_ZN40_INTERNAL_ec9ef89a_4_k_cu_2c289ce1_108484cuda3std3__419piecewise_constructE - _ZN40_INTERNAL_ec9ef89a_4_k_cu_2c289ce1_108484cuda3std3__45__cpo3endE)
_ZN40_INTERNAL_ec9ef89a_4_k_cu_2c289ce1_108484cuda3std3__45__cpo3endE:
	.zero		1
	.type		_ZN40_INTERNAL_ec9ef89a_4_k_cu_2c289ce1_108484cuda3std3__419piecewise_constructE,@object
	.size		_ZN40_INTERNAL_ec9ef89a_4_k_cu_2c289ce1_108484cuda3std3__419piecewise_constructE,(_ZN40_INTERNAL_ec9ef89a_4_k_cu_2c289ce1_108484cuda3std3__45__cpo4cendE - _ZN40_INTERNAL_ec9ef89a_4_k_cu_2c289ce1_108484cuda3std3__419piecewise_constructE)
_ZN40_INTERNAL_ec9ef89a_4_k_cu_2c289ce1_108484cuda3std3__419piecewise_constructE:
	.zero		1
	.type		_ZN40_INTERNAL_ec9ef89a_4_k_cu_2c289ce1_108484cuda3std3__45__cpo4cendE,@object
	.size		_ZN40_INTERNAL_ec9ef89a_4_k_cu_2c289ce1_108484cuda3std3__45__cpo4cendE,(_ZN40_INTERNAL_ec9ef89a_4_k_cu_2c289ce1_108484cuda3std6ranges3__45__cpo4swapE - _ZN40_INTERNAL_ec9ef89a_4_k_cu_2c289ce1_108484cuda3std3__45__cpo4cendE)
_ZN40_INTERNAL_ec9ef89a_4_k_cu_2c289ce1_108484cuda3std3__45__cpo4cendE:
	.zero		1
	.type		_ZN40_INTERNAL_ec9ef89a_4_k_cu_2c289ce1_108484cuda3std6ranges3__45__cpo4swapE,@object
	.size		_ZN40_INTERNAL_ec9ef89a_4_k_cu_2c289ce1_108484cuda3std6ranges3__45__cpo4swapE,(.L_10 - _ZN40_INTERNAL_ec9ef89a_4_k_cu_2c289ce1_108484cuda3std6ranges3__45__cpo4swapE)
_ZN40_INTERNAL_ec9ef89a_4_k_cu_2c289ce1_108484cuda3std6ranges3__45__cpo4swapE:
	.zero		1
.L_10:


//--------------------- .nv.constant0._ZN7cutlass13device_kernelINS_4gemm6kernel13GemmUniversalIN4cute5tupleIJiiiiEEENS1_10collective13CollectiveMmaINS1_35MainloopSm100TmaUmmaWarpSpecializedILi8ELi2ELi4ENS5_IJNS4_1CILi2EEESB_NSA_ILi1EEEEEEEENS5_IJNSA_ILi64EEENSA_ILi128EEESG_EEEaNS5_IJlSC_lEEEaSI_NS4_8TiledMMAINS4_8MMA_AtomIJNS4_15SM100_MMA_S8_SSIaaiLi64ELi128ELNS4_4UMMA5MajorE0ELSN_0ELNSM_8SaturateE0EEEEEENS4_6LayoutINS5_IJSC_SC_SC_EEENS5_IJNSA_ILi0EEEST_ST_EEEEENS5_IJNS4_10UnderscoreESW_SW_EEEEENS4_23SM90_TMA_LOAD_MULTICASTENS4_14ComposedLayoutINS4_7SwizzleILi3ELi4ELi3EEENS4_18smem_ptr_flag_bitsILi8EEENSR_INS5_IJNSA_ILi8EEESG_EEENS5_IJSG_SC_EEEEEEEvNS4_8identityESZ_S19_vS1A_EENS_8epilogue10collective18CollectiveEpilogueINS1C_23Sm100TmaWarpSpecializedILi2ELi2ELi32ELb0ELb0EEEJSH_NS5_IJNSR_ISF_SC_EES1H_EEEaSI_aSI_NS1C_6fusion15FusionCallbacksIS1G_NS1J_17LinearCombinationIaiaiLNS_15FloatRoundStyleE2EEESH_S1I_JEEENS4_5SM1004TMEM4LOAD26SM100_TMEM_LOAD_16dp32b32xENS4_13SM90_TMA_LOADENS10_INS11_ILi2ELi4ELi3EEES14_NSR_INS5_IJS15_SF_EEENS5_IJSF_SC_EEEEEEENS4_39AutoVectorizingCopyWithAssumedAlignmentILi128EEENS4_14SM90_TMA_STOREES1Y_S20_S20_EEEvvEEEEvNT_6ParamsE --------------------------
	.section	.nv.constant0._ZN7cutlass13device_kernelINS_4gemm6kernel13GemmUniversalIN4cute5tupleIJiiiiEEENS1_10collective13CollectiveMmaINS1_35MainloopSm100TmaUmmaWarpSpecializedILi8ELi2ELi4ENS5_IJNS4_1CILi2EEESB_NSA_ILi1EEEEEEEENS5_IJNSA_ILi64EEENSA_ILi128EEESG_EEEaNS5_IJlSC_lEEEaSI_NS4_8TiledMMAINS4_8MMA_AtomIJNS4_15SM100_MMA_S8_SSIaaiLi64ELi128ELNS4_4UMMA5MajorE0ELSN_0ELNSM_8SaturateE0EEEEEENS4_6LayoutINS5_IJSC_SC_SC_EEENS5_IJNSA_ILi0EEEST_ST_EEEEENS5_IJNS4_10UnderscoreESW_SW_EEEEENS4_23SM90_TMA_LOAD_MULTICASTENS4_14ComposedLayoutINS4_7SwizzleILi3ELi4ELi3EEENS4_18smem_ptr_flag_bitsILi8EEENSR_INS5_IJNSA_ILi8EEESG_EEENS5_IJSG_SC_EEEEEEEvNS4_8identityESZ_S19_vS1A_EENS_8epilogue10collective18CollectiveEpilogueINS1C_23Sm100TmaWarpSpecializedILi2ELi2ELi32ELb0ELb0EEEJSH_NS5_IJNSR_ISF_SC_EES1H_EEEaSI_aSI_NS1C_6fusion15FusionCallbacksIS1G_NS1J_17LinearCombinationIaiaiLNS_15FloatRoundStyleE2EEESH_S1I_JEEENS4_5SM1004TMEM4LOAD26SM100_TMEM_LOAD_16dp32b32xENS4_13SM90_TMA_LOADENS10_INS11_ILi2ELi4ELi3EEES14_NSR_INS5_IJS15_SF_EEENS5_IJSF_SC_EEEEEEENS4_39AutoVectorizingCopyWithAssumedAlignmentILi128EEENS4_14SM90_TMA_STOREES1Y_S20_S20_EEEvvEEEEvNT_6ParamsE,"a",@progbits
	.sectionflags	@""
	.align	4
.nv.constant0._ZN7cutlass13device_kernelINS_4gemm6kernel13GemmUniversalIN4cute5tupleIJiiiiEEENS1_10collective13CollectiveMmaINS1_35MainloopSm100TmaUmmaWarpSpecializedILi8ELi2ELi4ENS5_IJNS4_1CILi2EEESB_NSA_ILi1EEEEEEEENS5_IJNSA_ILi64EEENSA_ILi128EEESG_EEEaNS5_IJlSC_lEEEaSI_NS4_8TiledMMAINS4_8MMA_AtomIJNS4_15SM100_MMA_S8_SSIaaiLi64ELi128ELNS4_4UMMA5MajorE0ELSN_0ELNSM_8SaturateE0EEEEEENS4_6LayoutINS5_IJSC_SC_SC_EEENS5_IJNSA_ILi0EEEST_ST_EEEEENS5_IJNS4_10UnderscoreESW_SW_EEEEENS4_23SM90_TMA_LOAD_MULTICASTENS4_14ComposedLayoutINS4_7SwizzleILi3ELi4ELi3EEENS4_18smem_ptr_flag_bitsILi8EEENSR_INS5_IJNSA_ILi8EEESG_EEENS5_IJSG_SC_EEEEEEEvNS4_8identityESZ_S19_vS1A_EENS_8epilogue10collective18CollectiveEpilogueINS1C_23Sm100TmaWarpSpecializedILi2ELi2ELi32ELb0ELb0EEEJSH_NS5_IJNSR_ISF_SC_EES1H_EEEaSI_aSI_NS1C_6fusion15FusionCallbacksIS1G_NS1J_17LinearCombinationIaiaiLNS_15FloatRoundStyleE2EEESH_S1I_JEEENS4_5SM1004TMEM4LOAD26SM100_TMEM_LOAD_16dp32b32xENS4_13SM90_TMA_LOADENS10_INS11_ILi2ELi4ELi3EEES14_NSR_INS5_IJS15_SF_EEENS5_IJSF_SC_EEEEEEENS4_39AutoVectorizingCopyWithAssumedAlignmentILi128EEENS4_14SM90_TMA_STOREES1Y_S20_S20_EEEvvEEEEvNT_6ParamsE:
	.zero		2944


//--------------------- SYMBOLS --------------------------

	.type		.nv.reservedSmem.offset0,@object
	.size		.nv.reservedSmem.offset0,0x4
	.type		.nv.reservedSmem.cap,@object
	.size		.nv.reservedSmem.cap,0x4
	.type		__assertfail,@function
